//
// Generated by NVIDIA NVVM Compiler
//
// Compiler Build ID: CL-36424714
// Cuda compilation tools, release 13.0, V13.0.88
// Based on NVVM 20.0.0
//

.version 9.0
.target sm_100
.address_size 64

	// .globl	_Z14softmax_kernelPfS_mm
// _ZZ14softmax_kernelPfS_mmE5mem_s has been demoted
// _ZZ19softmax_shfl_kernelPfS_mmE5mem_s has been demoted

.visible .entry _Z14softmax_kernelPfS_mm(
	.param .u64 .ptr .align 1 _Z14softmax_kernelPfS_mm_param_0,
	.param .u64 .ptr .align 1 _Z14softmax_kernelPfS_mm_param_1,
	.param .u64 _Z14softmax_kernelPfS_mm_param_2,
	.param .u64 _Z14softmax_kernelPfS_mm_param_3
)
{
	.reg .pred 	%p<49>;
	.reg .b32 	%r<43>;
	.reg .b32 	%f<389>;
	.reg .b64 	%rd<97>;
	// demoted variable
	.shared .align 4 .b8 _ZZ14softmax_kernelPfS_mmE5mem_s[4096];
	ld.param.u64 	%rd45, [_Z14softmax_kernelPfS_mm_param_0];
	ld.param.u64 	%rd46, [_Z14softmax_kernelPfS_mm_param_1];
	ld.param.u64 	%rd44, [_Z14softmax_kernelPfS_mm_param_3];
	cvta.to.global.u64 	%rd1, %rd46;
	cvta.to.global.u64 	%rd2, %rd45;
	mov.u32 	%r3, %ctaid.x;
	cvt.u64.u32 	%rd3, %r3;
	add.s64 	%rd4, %rd44, 1023;
	shr.u64 	%rd5, %rd4, 10;
	setp.lt.u64 	%p1, %rd4, 1024;
	mov.f32 	%f364, 0fFF800000;
	mov.f32 	%f363, 0f00000000;
	@%p1 bra 	$L__BB0_27;
	mov.u32 	%r4, %tid.x;
	cvt.u64.u32 	%rd6, %r4;
	mul.lo.s64 	%rd7, %rd44, %rd3;
	add.s64 	%rd48, %rd5, -1;
	and.b64  	%rd88, %rd5, 3;
	setp.lt.u64 	%p2, %rd48, 3;
	mov.f32 	%f363, 0f00000000;
	mov.f32 	%f364, 0fFF800000;
	mov.b64 	%rd87, 0;
	@%p2 bra 	$L__BB0_20;
	and.b64  	%rd87, %rd5, 18014398509481980;
	add.s64 	%rd49, %rd7, %rd6;
	shl.b64 	%rd50, %rd49, 2;
	add.s64 	%rd51, %rd50, %rd2;
	add.s64 	%rd84, %rd51, 8192;
	mov.f32 	%f363, 0f00000000;
	mov.f32 	%f364, 0fFF800000;
	mov.u64 	%rd85, %rd6;
	mov.u64 	%rd86, %rd87;
$L__BB0_3:
	setp.ge.u64 	%p3, %rd85, %rd44;
	@%p3 bra 	$L__BB0_7;
	ld.global.f32 	%f3, [%rd84+-8192];
	setp.leu.f32 	%p4, %f3, %f364;
	@%p4 bra 	$L__BB0_6;
	sub.f32 	%f55, %f364, %f3;
	fma.rn.f32 	%f56, %f55, 0f3BBB989D, 0f3F000000;
	cvt.sat.f32.f32 	%f57, %f56;
	mov.f32 	%f58, 0f4B400001;
	mov.f32 	%f59, 0f437C0000;
	fma.rm.f32 	%f60, %f57, %f59, %f58;
	add.f32 	%f61, %f60, 0fCB40007F;
	neg.f32 	%f62, %f61;
	fma.rn.f32 	%f63, %f55, 0f3FB8AA3B, %f62;
	fma.rn.f32 	%f64, %f55, 0f32A57060, %f63;
	mov.b32 	%r5, %f60;
	shl.b32 	%r6, %r5, 23;
	mov.b32 	%f65, %r6;
	ex2.approx.ftz.f32 	%f66, %f64;
	mul.f32 	%f67, %f66, %f65;
	mul.f32 	%f363, %f363, %f67;
	mov.f32 	%f364, %f3;
$L__BB0_6:
	sub.f32 	%f68, %f3, %f364;
	fma.rn.f32 	%f69, %f68, 0f3BBB989D, 0f3F000000;
	cvt.sat.f32.f32 	%f70, %f69;
	mov.f32 	%f71, 0f4B400001;
	mov.f32 	%f72, 0f437C0000;
	fma.rm.f32 	%f73, %f70, %f72, %f71;
	add.f32 	%f74, %f73, 0fCB40007F;
	neg.f32 	%f75, %f74;
	fma.rn.f32 	%f76, %f68, 0f3FB8AA3B, %f75;
	fma.rn.f32 	%f77, %f68, 0f32A57060, %f76;
	mov.b32 	%r7, %f73;
	shl.b32 	%r8, %r7, 23;
	mov.b32 	%f78, %r8;
	ex2.approx.ftz.f32 	%f79, %f77;
	fma.rn.f32 	%f363, %f79, %f78, %f363;
$L__BB0_7:
	add.s64 	%rd52, %rd85, 1024;
	setp.ge.u64 	%p5, %rd52, %rd44;
	@%p5 bra 	$L__BB0_11;
	ld.global.f32 	%f10, [%rd84+-4096];
	setp.leu.f32 	%p6, %f10, %f364;
	@%p6 bra 	$L__BB0_10;
	sub.f32 	%f80, %f364, %f10;
	fma.rn.f32 	%f81, %f80, 0f3BBB989D, 0f3F000000;
	cvt.sat.f32.f32 	%f82, %f81;
	mov.f32 	%f83, 0f4B400001;
	mov.f32 	%f84, 0f437C0000;
	fma.rm.f32 	%f85, %f82, %f84, %f83;
	add.f32 	%f86, %f85, 0fCB40007F;
	neg.f32 	%f87, %f86;
	fma.rn.f32 	%f88, %f80, 0f3FB8AA3B, %f87;
	fma.rn.f32 	%f89, %f80, 0f32A57060, %f88;
	mov.b32 	%r9, %f85;
	shl.b32 	%r10, %r9, 23;
	mov.b32 	%f90, %r10;
	ex2.approx.ftz.f32 	%f91, %f89;
	mul.f32 	%f92, %f91, %f90;
	mul.f32 	%f363, %f363, %f92;
	mov.f32 	%f364, %f10;
$L__BB0_10:
	sub.f32 	%f93, %f10, %f364;
	fma.rn.f32 	%f94, %f93, 0f3BBB989D, 0f3F000000;
	cvt.sat.f32.f32 	%f95, %f94;
	mov.f32 	%f96, 0f4B400001;
	mov.f32 	%f97, 0f437C0000;
	fma.rm.f32 	%f98, %f95, %f97, %f96;
	add.f32 	%f99, %f98, 0fCB40007F;
	neg.f32 	%f100, %f99;
	fma.rn.f32 	%f101, %f93, 0f3FB8AA3B, %f100;
	fma.rn.f32 	%f102, %f93, 0f32A57060, %f101;
	mov.b32 	%r11, %f98;
	shl.b32 	%r12, %r11, 23;
	mov.b32 	%f103, %r12;
	ex2.approx.ftz.f32 	%f104, %f102;
	fma.rn.f32 	%f363, %f104, %f103, %f363;
$L__BB0_11:
	add.s64 	%rd53, %rd85, 2048;
	setp.ge.u64 	%p7, %rd53, %rd44;
	@%p7 bra 	$L__BB0_15;
	ld.global.f32 	%f17, [%rd84];
	setp.leu.f32 	%p8, %f17, %f364;
	@%p8 bra 	$L__BB0_14;
	sub.f32 	%f105, %f364, %f17;
	fma.rn.f32 	%f106, %f105, 0f3BBB989D, 0f3F000000;
	cvt.sat.f32.f32 	%f107, %f106;
	mov.f32 	%f108, 0f4B400001;
	mov.f32 	%f109, 0f437C0000;
	fma.rm.f32 	%f110, %f107, %f109, %f108;
	add.f32 	%f111, %f110, 0fCB40007F;
	neg.f32 	%f112, %f111;
	fma.rn.f32 	%f113, %f105, 0f3FB8AA3B, %f112;
	fma.rn.f32 	%f114, %f105, 0f32A57060, %f113;
	mov.b32 	%r13, %f110;
	shl.b32 	%r14, %r13, 23;
	mov.b32 	%f115, %r14;
	ex2.approx.ftz.f32 	%f116, %f114;
	mul.f32 	%f117, %f116, %f115;
	mul.f32 	%f363, %f363, %f117;
	mov.f32 	%f364, %f17;
$L__BB0_14:
	sub.f32 	%f118, %f17, %f364;
	fma.rn.f32 	%f119, %f118, 0f3BBB989D, 0f3F000000;
	cvt.sat.f32.f32 	%f120, %f119;
	mov.f32 	%f121, 0f4B400001;
	mov.f32 	%f122, 0f437C0000;
	fma.rm.f32 	%f123, %f120, %f122, %f121;
	add.f32 	%f124, %f123, 0fCB40007F;
	neg.f32 	%f125, %f124;
	fma.rn.f32 	%f126, %f118, 0f3FB8AA3B, %f125;
	fma.rn.f32 	%f127, %f118, 0f32A57060, %f126;
	mov.b32 	%r15, %f123;
	shl.b32 	%r16, %r15, 23;
	mov.b32 	%f128, %r16;
	ex2.approx.ftz.f32 	%f129, %f127;
	fma.rn.f32 	%f363, %f129, %f128, %f363;
$L__BB0_15:
	add.s64 	%rd54, %rd85, 3072;
	setp.ge.u64 	%p9, %rd54, %rd44;
	@%p9 bra 	$L__BB0_19;
	ld.global.f32 	%f24, [%rd84+4096];
	setp.leu.f32 	%p10, %f24, %f364;
	@%p10 bra 	$L__BB0_18;
	sub.f32 	%f130, %f364, %f24;
	fma.rn.f32 	%f131, %f130, 0f3BBB989D, 0f3F000000;
	cvt.sat.f32.f32 	%f132, %f131;
	mov.f32 	%f133, 0f4B400001;
	mov.f32 	%f134, 0f437C0000;
	fma.rm.f32 	%f135, %f132, %f134, %f133;
	add.f32 	%f136, %f135, 0fCB40007F;
	neg.f32 	%f137, %f136;
	fma.rn.f32 	%f138, %f130, 0f3FB8AA3B, %f137;
	fma.rn.f32 	%f139, %f130, 0f32A57060, %f138;
	mov.b32 	%r17, %f135;
	shl.b32 	%r18, %r17, 23;
	mov.b32 	%f140, %r18;
	ex2.approx.ftz.f32 	%f141, %f139;
	mul.f32 	%f142, %f141, %f140;
	mul.f32 	%f363, %f363, %f142;
	mov.f32 	%f364, %f24;
$L__BB0_18:
	sub.f32 	%f143, %f24, %f364;
	fma.rn.f32 	%f144, %f143, 0f3BBB989D, 0f3F000000;
	cvt.sat.f32.f32 	%f145, %f144;
	mov.f32 	%f146, 0f4B400001;
	mov.f32 	%f147, 0f437C0000;
	fma.rm.f32 	%f148, %f145, %f147, %f146;
	add.f32 	%f149, %f148, 0fCB40007F;
	neg.f32 	%f150, %f149;
	fma.rn.f32 	%f151, %f143, 0f3FB8AA3B, %f150;
	fma.rn.f32 	%f152, %f143, 0f32A57060, %f151;
	mov.b32 	%r19, %f148;
	shl.b32 	%r20, %r19, 23;
	mov.b32 	%f153, %r20;
	ex2.approx.ftz.f32 	%f154, %f152;
	fma.rn.f32 	%f363, %f154, %f153, %f363;
$L__BB0_19:
	add.s64 	%rd86, %rd86, -4;
	add.s64 	%rd85, %rd85, 4096;
	add.s64 	%rd84, %rd84, 16384;
	setp.ne.s64 	%p11, %rd86, 0;
	@%p11 bra 	$L__BB0_3;
$L__BB0_20:
	setp.eq.s64 	%p12, %rd88, 0;
	@%p12 bra 	$L__BB0_27;
	shl.b64 	%rd55, %rd87, 10;
	add.s64 	%rd56, %rd7, %rd55;
	add.s64 	%rd57, %rd56, %rd6;
	shl.b64 	%rd58, %rd57, 2;
	add.s64 	%rd90, %rd2, %rd58;
	or.b64  	%rd89, %rd55, %rd6;
$L__BB0_22:
	.pragma "nounroll";
	setp.ge.u64 	%p13, %rd89, %rd44;
	@%p13 bra 	$L__BB0_26;
	ld.global.f32 	%f37, [%rd90];
	setp.leu.f32 	%p14, %f37, %f364;
	@%p14 bra 	$L__BB0_25;
	sub.f32 	%f155, %f364, %f37;
	fma.rn.f32 	%f156, %f155, 0f3BBB989D, 0f3F000000;
	cvt.sat.f32.f32 	%f157, %f156;
	mov.f32 	%f158, 0f4B400001;
	mov.f32 	%f159, 0f437C0000;
	fma.rm.f32 	%f160, %f157, %f159, %f158;
	add.f32 	%f161, %f160, 0fCB40007F;
	neg.f32 	%f162, %f161;
	fma.rn.f32 	%f163, %f155, 0f3FB8AA3B, %f162;
	fma.rn.f32 	%f164, %f155, 0f32A57060, %f163;
	mov.b32 	%r21, %f160;
	shl.b32 	%r22, %r21, 23;
	mov.b32 	%f165, %r22;
	ex2.approx.ftz.f32 	%f166, %f164;
	mul.f32 	%f167, %f166, %f165;
	mul.f32 	%f363, %f363, %f167;
	mov.f32 	%f364, %f37;
$L__BB0_25:
	sub.f32 	%f168, %f37, %f364;
	fma.rn.f32 	%f169, %f168, 0f3BBB989D, 0f3F000000;
	cvt.sat.f32.f32 	%f170, %f169;
	mov.f32 	%f171, 0f4B400001;
	mov.f32 	%f172, 0f437C0000;
	fma.rm.f32 	%f173, %f170, %f172, %f171;
	add.f32 	%f174, %f173, 0fCB40007F;
	neg.f32 	%f175, %f174;
	fma.rn.f32 	%f176, %f168, 0f3FB8AA3B, %f175;
	fma.rn.f32 	%f177, %f168, 0f32A57060, %f176;
	mov.b32 	%r23, %f173;
	shl.b32 	%r24, %r23, 23;
	mov.b32 	%f178, %r24;
	ex2.approx.ftz.f32 	%f179, %f177;
	fma.rn.f32 	%f363, %f179, %f178, %f363;
$L__BB0_26:
	add.s64 	%rd90, %rd90, 4096;
	add.s64 	%rd89, %rd89, 1024;
	add.s64 	%rd88, %rd88, -1;
	setp.ne.s64 	%p15, %rd88, 0;
	@%p15 bra 	$L__BB0_22;
$L__BB0_27:
	mov.u32 	%r1, %tid.x;
	shl.b32 	%r25, %r1, 2;
	mov.u32 	%r26, _ZZ14softmax_kernelPfS_mmE5mem_s;
	add.s32 	%r2, %r26, %r25;
	st.shared.f32 	[%r2], %f364;
	bar.sync 	0;
	setp.gt.u32 	%p16, %r1, 511;
	@%p16 bra 	$L__BB0_29;
	ld.shared.f32 	%f180, [%r2];
	ld.shared.f32 	%f181, [%r2+2048];
	max.f32 	%f182, %f180, %f181;
	st.shared.f32 	[%r2], %f182;
$L__BB0_29:
	bar.sync 	0;
	setp.gt.u32 	%p17, %r1, 255;
	@%p17 bra 	$L__BB0_31;
	ld.shared.f32 	%f183, [%r2];
	ld.shared.f32 	%f184, [%r2+1024];
	max.f32 	%f185, %f183, %f184;
	st.shared.f32 	[%r2], %f185;
$L__BB0_31:
	bar.sync 	0;
	setp.gt.u32 	%p18, %r1, 127;
	@%p18 bra 	$L__BB0_33;
	ld.shared.f32 	%f186, [%r2];
	ld.shared.f32 	%f187, [%r2+512];
	max.f32 	%f188, %f186, %f187;
	st.shared.f32 	[%r2], %f188;
$L__BB0_33:
	bar.sync 	0;
	setp.gt.u32 	%p19, %r1, 63;
	@%p19 bra 	$L__BB0_35;
	ld.shared.f32 	%f189, [%r2];
	ld.shared.f32 	%f190, [%r2+256];
	max.f32 	%f191, %f189, %f190;
	st.shared.f32 	[%r2], %f191;
$L__BB0_35:
	bar.sync 	0;
	setp.gt.u32 	%p20, %r1, 31;
	@%p20 bra 	$L__BB0_37;
	ld.shared.f32 	%f192, [%r2];
	ld.shared.f32 	%f193, [%r2+128];
	max.f32 	%f194, %f192, %f193;
	st.shared.f32 	[%r2], %f194;
$L__BB0_37:
	bar.sync 	0;
	setp.gt.u32 	%p21, %r1, 15;
	@%p21 bra 	$L__BB0_39;
	ld.shared.f32 	%f195, [%r2];
	ld.shared.f32 	%f196, [%r2+64];
	max.f32 	%f197, %f195, %f196;
	st.shared.f32 	[%r2], %f197;
$L__BB0_39:
	bar.sync 	0;
	setp.gt.u32 	%p22, %r1, 7;
	@%p22 bra 	$L__BB0_41;
	ld.shared.f32 	%f198, [%r2];
	ld.shared.f32 	%f199, [%r2+32];
	max.f32 	%f200, %f198, %f199;
	st.shared.f32 	[%r2], %f200;
$L__BB0_41:
	bar.sync 	0;
	setp.gt.u32 	%p23, %r1, 3;
	@%p23 bra 	$L__BB0_43;
	ld.shared.f32 	%f201, [%r2];
	ld.shared.f32 	%f202, [%r2+16];
	max.f32 	%f203, %f201, %f202;
	st.shared.f32 	[%r2], %f203;
$L__BB0_43:
	bar.sync 	0;
	setp.gt.u32 	%p24, %r1, 1;
	@%p24 bra 	$L__BB0_45;
	ld.shared.f32 	%f204, [%r2];
	ld.shared.f32 	%f205, [%r2+8];
	max.f32 	%f206, %f204, %f205;
	st.shared.f32 	[%r2], %f206;
$L__BB0_45:
	bar.sync 	0;
	setp.ne.s32 	%p25, %r1, 0;
	@%p25 bra 	$L__BB0_47;
	ld.shared.f32 	%f207, [%r2];
	ld.shared.f32 	%f208, [_ZZ14softmax_kernelPfS_mmE5mem_s+4];
	max.f32 	%f209, %f207, %f208;
	st.shared.f32 	[%r2], %f209;
$L__BB0_47:
	setp.gt.u32 	%p26, %r1, 511;
	bar.sync 	0;
	ld.shared.f32 	%f46, [_ZZ14softmax_kernelPfS_mmE5mem_s];
	sub.f32 	%f210, %f364, %f46;
	fma.rn.f32 	%f211, %f210, 0f3BBB989D, 0f3F000000;
	cvt.sat.f32.f32 	%f212, %f211;
	mov.f32 	%f213, 0f4B400001;
	mov.f32 	%f214, 0f437C0000;
	fma.rm.f32 	%f215, %f212, %f214, %f213;
	add.f32 	%f216, %f215, 0fCB40007F;
	neg.f32 	%f217, %f216;
	fma.rn.f32 	%f218, %f210, 0f3FB8AA3B, %f217;
	fma.rn.f32 	%f219, %f210, 0f32A57060, %f218;
	mov.b32 	%r27, %f215;
	shl.b32 	%r28, %r27, 23;
	mov.b32 	%f220, %r28;
	ex2.approx.ftz.f32 	%f221, %f219;
	mul.f32 	%f222, %f221, %f220;
	mul.f32 	%f223, %f363, %f222;
	st.shared.f32 	[%r2], %f223;
	bar.sync 	0;
	@%p26 bra 	$L__BB0_49;
	ld.shared.f32 	%f224, [%r2+2048];
	ld.shared.f32 	%f225, [%r2];
	add.f32 	%f226, %f224, %f225;
	st.shared.f32 	[%r2], %f226;
$L__BB0_49:
	setp.gt.u32 	%p27, %r1, 255;
	bar.sync 	0;
	@%p27 bra 	$L__BB0_51;
	ld.shared.f32 	%f227, [%r2+1024];
	ld.shared.f32 	%f228, [%r2];
	add.f32 	%f229, %f227, %f228;
	st.shared.f32 	[%r2], %f229;
$L__BB0_51:
	setp.gt.u32 	%p28, %r1, 127;
	bar.sync 	0;
	@%p28 bra 	$L__BB0_53;
	ld.shared.f32 	%f230, [%r2+512];
	ld.shared.f32 	%f231, [%r2];
	add.f32 	%f232, %f230, %f231;
	st.shared.f32 	[%r2], %f232;
$L__BB0_53:
	setp.gt.u32 	%p29, %r1, 63;
	bar.sync 	0;
	@%p29 bra 	$L__BB0_55;
	ld.shared.f32 	%f233, [%r2+256];
	ld.shared.f32 	%f234, [%r2];
	add.f32 	%f235, %f233, %f234;
	st.shared.f32 	[%r2], %f235;
$L__BB0_55:
	setp.gt.u32 	%p30, %r1, 31;
	bar.sync 	0;
	@%p30 bra 	$L__BB0_57;
	ld.shared.f32 	%f236, [%r2+128];
	ld.shared.f32 	%f237, [%r2];
	add.f32 	%f238, %f236, %f237;
	st.shared.f32 	[%r2], %f238;
$L__BB0_57:
	setp.gt.u32 	%p31, %r1, 15;
	bar.sync 	0;
	@%p31 bra 	$L__BB0_59;
	ld.shared.f32 	%f239, [%r2+64];
	ld.shared.f32 	%f240, [%r2];
	add.f32 	%f241, %f239, %f240;
	st.shared.f32 	[%r2], %f241;
$L__BB0_59:
	setp.gt.u32 	%p32, %r1, 7;
	bar.sync 	0;
	@%p32 bra 	$L__BB0_61;
	ld.shared.f32 	%f242, [%r2+32];
	ld.shared.f32 	%f243, [%r2];
	add.f32 	%f244, %f242, %f243;
	st.shared.f32 	[%r2], %f244;
$L__BB0_61:
	setp.gt.u32 	%p33, %r1, 3;
	bar.sync 	0;
	@%p33 bra 	$L__BB0_63;
	ld.shared.f32 	%f245, [%r2+16];
	ld.shared.f32 	%f246, [%r2];
	add.f32 	%f247, %f245, %f246;
	st.shared.f32 	[%r2], %f247;
$L__BB0_63:
	setp.gt.u32 	%p34, %r1, 1;
	bar.sync 	0;
	@%p34 bra 	$L__BB0_65;
	ld.shared.f32 	%f248, [%r2+8];
	ld.shared.f32 	%f249, [%r2];
	add.f32 	%f250, %f248, %f249;
	st.shared.f32 	[%r2], %f250;
$L__BB0_65:
	setp.ne.s32 	%p35, %r1, 0;
	bar.sync 	0;
	@%p35 bra 	$L__BB0_67;
	ld.shared.f32 	%f251, [_ZZ14softmax_kernelPfS_mmE5mem_s+4];
	ld.shared.f32 	%f252, [%r2];
	add.f32 	%f253, %f251, %f252;
	st.shared.f32 	[%r2], %f253;
$L__BB0_67:
	setp.lt.u64 	%p36, %rd4, 1024;
	bar.sync 	0;
	ld.shared.f32 	%f47, [_ZZ14softmax_kernelPfS_mmE5mem_s];
	bar.sync 	0;
	@%p36 bra 	$L__BB0_89;
	cvt.u64.u32 	%rd26, %r1;
	mul.lo.s64 	%rd27, %rd44, %rd3;
	add.s64 	%rd60, %rd5, -1;
	setp.lt.u64 	%p37, %rd60, 3;
	mov.b64 	%rd96, 0;
	@%p37 bra 	$L__BB0_79;
	and.b64  	%rd96, %rd5, 18014398509481980;
	add.s64 	%rd61, %rd27, %rd26;
	shl.b64 	%rd62, %rd61, 2;
	add.s64 	%rd63, %rd62, 8192;
	add.s64 	%rd92, %rd2, %rd63;
	add.s64 	%rd91, %rd1, %rd63;
	mov.u64 	%rd93, %rd26;
	mov.u64 	%rd94, %rd96;
$L__BB0_70:
	.pragma "nounroll";
	setp.ge.u64 	%p38, %rd93, %rd44;
	@%p38 bra 	$L__BB0_72;
	ld.global.f32 	%f254, [%rd92+-8192];
	sub.f32 	%f255, %f254, %f46;
	fma.rn.f32 	%f256, %f255, 0f3BBB989D, 0f3F000000;
	cvt.sat.f32.f32 	%f257, %f256;
	mov.f32 	%f258, 0f4B400001;
	mov.f32 	%f259, 0f437C0000;
	fma.rm.f32 	%f260, %f257, %f259, %f258;
	add.f32 	%f261, %f260, 0fCB40007F;
	neg.f32 	%f262, %f261;
	fma.rn.f32 	%f263, %f255, 0f3FB8AA3B, %f262;
	fma.rn.f32 	%f264, %f255, 0f32A57060, %f263;
	mov.b32 	%r29, %f260;
	shl.b32 	%r30, %r29, 23;
	mov.b32 	%f265, %r30;
	ex2.approx.ftz.f32 	%f266, %f264;
	mul.f32 	%f267, %f266, %f265;
	div.rn.f32 	%f268, %f267, %f47;
	st.global.f32 	[%rd91+-8192], %f268;
$L__BB0_72:
	add.s64 	%rd64, %rd93, 1024;
	setp.ge.u64 	%p39, %rd64, %rd44;
	@%p39 bra 	$L__BB0_74;
	ld.global.f32 	%f269, [%rd92+-4096];
	sub.f32 	%f270, %f269, %f46;
	fma.rn.f32 	%f271, %f270, 0f3BBB989D, 0f3F000000;
	cvt.sat.f32.f32 	%f272, %f271;
	mov.f32 	%f273, 0f4B400001;
	mov.f32 	%f274, 0f437C0000;
	fma.rm.f32 	%f275, %f272, %f274, %f273;
	add.f32 	%f276, %f275, 0fCB40007F;
	neg.f32 	%f277, %f276;
	fma.rn.f32 	%f278, %f270, 0f3FB8AA3B, %f277;
	fma.rn.f32 	%f279, %f270, 0f32A57060, %f278;
	mov.b32 	%r31, %f275;
	shl.b32 	%r32, %r31, 23;
	mov.b32 	%f280, %r32;
	ex2.approx.ftz.f32 	%f281, %f279;
	mul.f32 	%f282, %f281, %f280;
	div.rn.f32 	%f283, %f282, %f47;
	st.global.f32 	[%rd91+-4096], %f283;
$L__BB0_74:
	add.s64 	%rd65, %rd93, 2048;
	setp.ge.u64 	%p40, %rd65, %rd44;
	@%p40 bra 	$L__BB0_76;
	ld.global.f32 	%f284, [%rd92];
	sub.f32 	%f285, %f284, %f46;
	fma.rn.f32 	%f286, %f285, 0f3BBB989D, 0f3F000000;
	cvt.sat.f32.f32 	%f287, %f286;
	mov.f32 	%f288, 0f4B400001;
	mov.f32 	%f289, 0f437C0000;
	fma.rm.f32 	%f290, %f287, %f289, %f288;
	add.f32 	%f291, %f290, 0fCB40007F;
	neg.f32 	%f292, %f291;
	fma.rn.f32 	%f293, %f285, 0f3FB8AA3B, %f292;
	fma.rn.f32 	%f294, %f285, 0f32A57060, %f293;
	mov.b32 	%r33, %f290;
	shl.b32 	%r34, %r33, 23;
	mov.b32 	%f295, %r34;
	ex2.approx.ftz.f32 	%f296, %f294;
	mul.f32 	%f297, %f296, %f295;
	div.rn.f32 	%f298, %f297, %f47;
	st.global.f32 	[%rd91], %f298;
$L__BB0_76:
	add.s64 	%rd66, %rd93, 3072;
	setp.ge.u64 	%p41, %rd66, %rd44;
	@%p41 bra 	$L__BB0_78;
	ld.global.f32 	%f299, [%rd92+4096];
	sub.f32 	%f300, %f299, %f46;
	fma.rn.f32 	%f301, %f300, 0f3BBB989D, 0f3F000000;
	cvt.sat.f32.f32 	%f302, %f301;
	mov.f32 	%f303, 0f4B400001;
	mov.f32 	%f304, 0f437C0000;
	fma.rm.f32 	%f305, %f302, %f304, %f303;
	add.f32 	%f306, %f305, 0fCB40007F;
	neg.f32 	%f307, %f306;
	fma.rn.f32 	%f308, %f300, 0f3FB8AA3B, %f307;
	fma.rn.f32 	%f309, %f300, 0f32A57060, %f308;
	mov.b32 	%r35, %f305;
	shl.b32 	%r36, %r35, 23;
	mov.b32 	%f310, %r36;
	ex2.approx.ftz.f32 	%f311, %f309;
	mul.f32 	%f312, %f311, %f310;
	div.rn.f32 	%f313, %f312, %f47;
	st.global.f32 	[%rd91+4096], %f313;
$L__BB0_78:
	add.s64 	%rd94, %rd94, -4;
	add.s64 	%rd93, %rd93, 4096;
	add.s64 	%rd92, %rd92, 16384;
	add.s64 	%rd91, %rd91, 16384;
	setp.ne.s64 	%p42, %rd94, 0;
	@%p42 bra 	$L__BB0_70;
$L__BB0_79:
	and.b64  	%rd67, %rd5, 3;
	setp.eq.s64 	%p43, %rd67, 0;
	@%p43 bra 	$L__BB0_89;
	setp.eq.s64 	%p44, %rd67, 1;
	@%p44 bra 	$L__BB0_86;
	shl.b64 	%rd68, %rd96, 10;
	or.b64  	%rd40, %rd68, %rd26;
	setp.ge.u64 	%p45, %rd40, %rd44;
	@%p45 bra 	$L__BB0_83;
	add.s64 	%rd69, %rd40, %rd27;
	shl.b64 	%rd70, %rd69, 2;
	add.s64 	%rd71, %rd2, %rd70;
	ld.global.f32 	%f314, [%rd71];
	sub.f32 	%f315, %f314, %f46;
	fma.rn.f32 	%f316, %f315, 0f3BBB989D, 0f3F000000;
	cvt.sat.f32.f32 	%f317, %f316;
	mov.f32 	%f318, 0f4B400001;
	mov.f32 	%f319, 0f437C0000;
	fma.rm.f32 	%f320, %f317, %f319, %f318;
	add.f32 	%f321, %f320, 0fCB40007F;
	neg.f32 	%f322, %f321;
	fma.rn.f32 	%f323, %f315, 0f3FB8AA3B, %f322;
	fma.rn.f32 	%f324, %f315, 0f32A57060, %f323;
	mov.b32 	%r37, %f320;
	shl.b32 	%r38, %r37, 23;
	mov.b32 	%f325, %r38;
	ex2.approx.ftz.f32 	%f326, %f324;
	mul.f32 	%f327, %f326, %f325;
	div.rn.f32 	%f328, %f327, %f47;
	add.s64 	%rd72, %rd1, %rd70;
	st.global.f32 	[%rd72], %f328;
$L__BB0_83:
	add.s64 	%rd73, %rd40, 1024;
	setp.ge.u64 	%p46, %rd73, %rd44;
	@%p46 bra 	$L__BB0_85;
	add.s64 	%rd74, %rd40, %rd27;
	shl.b64 	%rd75, %rd74, 2;
	add.s64 	%rd76, %rd2, %rd75;
	ld.global.f32 	%f329, [%rd76+4096];
	sub.f32 	%f330, %f329, %f46;
	fma.rn.f32 	%f331, %f330, 0f3BBB989D, 0f3F000000;
	cvt.sat.f32.f32 	%f332, %f331;
	mov.f32 	%f333, 0f4B400001;
	mov.f32 	%f334, 0f437C0000;
	fma.rm.f32 	%f335, %f332, %f334, %f333;
	add.f32 	%f336, %f335, 0fCB40007F;
	neg.f32 	%f337, %f336;
	fma.rn.f32 	%f338, %f330, 0f3FB8AA3B, %f337;
	fma.rn.f32 	%f339, %f330, 0f32A57060, %f338;
	mov.b32 	%r39, %f335;
	shl.b32 	%r40, %r39, 23;
	mov.b32 	%f340, %r40;
	ex2.approx.ftz.f32 	%f341, %f339;
	mul.f32 	%f342, %f341, %f340;
	div.rn.f32 	%f343, %f342, %f47;
	add.s64 	%rd77, %rd1, %rd75;
	st.global.f32 	[%rd77+4096], %f343;
$L__BB0_85:
	add.s64 	%rd96, %rd96, 2;
$L__BB0_86:
	and.b64  	%rd78, %rd4, 1024;
	setp.eq.s64 	%p47, %rd78, 0;
	@%p47 bra 	$L__BB0_89;
	shl.b64 	%rd79, %rd96, 10;
	or.b64  	%rd43, %rd79, %rd26;
	setp.ge.u64 	%p48, %rd43, %rd44;
	@%p48 bra 	$L__BB0_89;
	add.s64 	%rd80, %rd43, %rd27;
	shl.b64 	%rd81, %rd80, 2;
	add.s64 	%rd82, %rd2, %rd81;
	ld.global.f32 	%f344, [%rd82];
	sub.f32 	%f345, %f344, %f46;
	fma.rn.f32 	%f346, %f345, 0f3BBB989D, 0f3F000000;
	cvt.sat.f32.f32 	%f347, %f346;
	mov.f32 	%f348, 0f4B400001;
	mov.f32 	%f349, 0f437C0000;
	fma.rm.f32 	%f350, %f347, %f349, %f348;
	add.f32 	%f351, %f350, 0fCB40007F;
	neg.f32 	%f352, %f351;
	fma.rn.f32 	%f353, %f345, 0f3FB8AA3B, %f352;
	fma.rn.f32 	%f354, %f345, 0f32A57060, %f353;
	mov.b32 	%r41, %f350;
	shl.b32 	%r42, %r41, 23;
	mov.b32 	%f355, %r42;
	ex2.approx.ftz.f32 	%f356, %f354;
	mul.f32 	%f357, %f356, %f355;
	div.rn.f32 	%f358, %f357, %f47;
	add.s64 	%rd83, %rd1, %rd81;
	st.global.f32 	[%rd83], %f358;
$L__BB0_89:
	ret;

}
	// .globl	_Z19softmax_shfl_kernelPfS_mm
.visible .entry _Z19softmax_shfl_kernelPfS_mm(
	.param .u64 .ptr .align 1 _Z19softmax_shfl_kernelPfS_mm_param_0,
	.param .u64 .ptr .align 1 _Z19softmax_shfl_kernelPfS_mm_param_1,
	.param .u64 _Z19softmax_shfl_kernelPfS_mm_param_2,
	.param .u64 _Z19softmax_shfl_kernelPfS_mm_param_3
)
{
	.reg .pred 	%p<51>;
	.reg .b32 	%r<63>;
	.reg .b32 	%f<383>;
	.reg .b64 	%rd<97>;
	// demoted variable
	.shared .align 4 .b8 _ZZ19softmax_shfl_kernelPfS_mmE5mem_s[4096];
	ld.param.u64 	%rd45, [_Z19softmax_shfl_kernelPfS_mm_param_0];
	ld.param.u64 	%rd46, [_Z19softmax_shfl_kernelPfS_mm_param_1];
	ld.param.u64 	%rd44, [_Z19softmax_shfl_kernelPfS_mm_param_3];
	cvta.to.global.u64 	%rd1, %rd46;
	cvta.to.global.u64 	%rd2, %rd45;
	mov.u32 	%r3, %ctaid.x;
	cvt.u64.u32 	%rd3, %r3;
	add.s64 	%rd4, %rd44, 1023;
	shr.u64 	%rd5, %rd4, 10;
	setp.lt.u64 	%p1, %rd4, 1024;
	mov.f32 	%f356, 0f00000000;
	mov.f32 	%f355, 0fFF800000;
	@%p1 bra 	$L__BB1_27;
	mov.u32 	%r4, %tid.x;
	cvt.u64.u32 	%rd6, %r4;
	mul.lo.s64 	%rd7, %rd44, %rd3;
	add.s64 	%rd48, %rd5, -1;
	and.b64  	%rd88, %rd5, 3;
	setp.lt.u64 	%p2, %rd48, 3;
	mov.f32 	%f355, 0fFF800000;
	mov.f32 	%f356, 0f00000000;
	mov.b64 	%rd87, 0;
	@%p2 bra 	$L__BB1_20;
	and.b64  	%rd87, %rd5, 18014398509481980;
	add.s64 	%rd49, %rd7, %rd6;
	shl.b64 	%rd50, %rd49, 2;
	add.s64 	%rd51, %rd50, %rd2;
	add.s64 	%rd84, %rd51, 8192;
	mov.f32 	%f355, 0fFF800000;
	mov.f32 	%f356, 0f00000000;
	mov.u64 	%rd85, %rd6;
	mov.u64 	%rd86, %rd87;
$L__BB1_3:
	setp.ge.u64 	%p3, %rd85, %rd44;
	@%p3 bra 	$L__BB1_7;
	ld.global.f32 	%f3, [%rd84+-8192];
	setp.leu.f32 	%p4, %f3, %f355;
	@%p4 bra 	$L__BB1_6;
	sub.f32 	%f63, %f355, %f3;
	fma.rn.f32 	%f64, %f63, 0f3BBB989D, 0f3F000000;
	cvt.sat.f32.f32 	%f65, %f64;
	mov.f32 	%f66, 0f4B400001;
	mov.f32 	%f67, 0f437C0000;
	fma.rm.f32 	%f68, %f65, %f67, %f66;
	add.f32 	%f69, %f68, 0fCB40007F;
	neg.f32 	%f70, %f69;
	fma.rn.f32 	%f71, %f63, 0f3FB8AA3B, %f70;
	fma.rn.f32 	%f72, %f63, 0f32A57060, %f71;
	mov.b32 	%r5, %f68;
	shl.b32 	%r6, %r5, 23;
	mov.b32 	%f73, %r6;
	ex2.approx.ftz.f32 	%f74, %f72;
	mul.f32 	%f75, %f74, %f73;
	mul.f32 	%f356, %f356, %f75;
	mov.f32 	%f355, %f3;
$L__BB1_6:
	sub.f32 	%f76, %f3, %f355;
	fma.rn.f32 	%f77, %f76, 0f3BBB989D, 0f3F000000;
	cvt.sat.f32.f32 	%f78, %f77;
	mov.f32 	%f79, 0f4B400001;
	mov.f32 	%f80, 0f437C0000;
	fma.rm.f32 	%f81, %f78, %f80, %f79;
	add.f32 	%f82, %f81, 0fCB40007F;
	neg.f32 	%f83, %f82;
	fma.rn.f32 	%f84, %f76, 0f3FB8AA3B, %f83;
	fma.rn.f32 	%f85, %f76, 0f32A57060, %f84;
	mov.b32 	%r7, %f81;
	shl.b32 	%r8, %r7, 23;
	mov.b32 	%f86, %r8;
	ex2.approx.ftz.f32 	%f87, %f85;
	fma.rn.f32 	%f356, %f87, %f86, %f356;
$L__BB1_7:
	add.s64 	%rd52, %rd85, 1024;
	setp.ge.u64 	%p5, %rd52, %rd44;
	@%p5 bra 	$L__BB1_11;
	ld.global.f32 	%f10, [%rd84+-4096];
	setp.leu.f32 	%p6, %f10, %f355;
	@%p6 bra 	$L__BB1_10;
	sub.f32 	%f88, %f355, %f10;
	fma.rn.f32 	%f89, %f88, 0f3BBB989D, 0f3F000000;
	cvt.sat.f32.f32 	%f90, %f89;
	mov.f32 	%f91, 0f4B400001;
	mov.f32 	%f92, 0f437C0000;
	fma.rm.f32 	%f93, %f90, %f92, %f91;
	add.f32 	%f94, %f93, 0fCB40007F;
	neg.f32 	%f95, %f94;
	fma.rn.f32 	%f96, %f88, 0f3FB8AA3B, %f95;
	fma.rn.f32 	%f97, %f88, 0f32A57060, %f96;
	mov.b32 	%r9, %f93;
	shl.b32 	%r10, %r9, 23;
	mov.b32 	%f98, %r10;
	ex2.approx.ftz.f32 	%f99, %f97;
	mul.f32 	%f100, %f99, %f98;
	mul.f32 	%f356, %f356, %f100;
	mov.f32 	%f355, %f10;
$L__BB1_10:
	sub.f32 	%f101, %f10, %f355;
	fma.rn.f32 	%f102, %f101, 0f3BBB989D, 0f3F000000;
	cvt.sat.f32.f32 	%f103, %f102;
	mov.f32 	%f104, 0f4B400001;
	mov.f32 	%f105, 0f437C0000;
	fma.rm.f32 	%f106, %f103, %f105, %f104;
	add.f32 	%f107, %f106, 0fCB40007F;
	neg.f32 	%f108, %f107;
	fma.rn.f32 	%f109, %f101, 0f3FB8AA3B, %f108;
	fma.rn.f32 	%f110, %f101, 0f32A57060, %f109;
	mov.b32 	%r11, %f106;
	shl.b32 	%r12, %r11, 23;
	mov.b32 	%f111, %r12;
	ex2.approx.ftz.f32 	%f112, %f110;
	fma.rn.f32 	%f356, %f112, %f111, %f356;
$L__BB1_11:
	add.s64 	%rd53, %rd85, 2048;
	setp.ge.u64 	%p7, %rd53, %rd44;
	@%p7 bra 	$L__BB1_15;
	ld.global.f32 	%f17, [%rd84];
	setp.leu.f32 	%p8, %f17, %f355;
	@%p8 bra 	$L__BB1_14;
	sub.f32 	%f113, %f355, %f17;
	fma.rn.f32 	%f114, %f113, 0f3BBB989D, 0f3F000000;
	cvt.sat.f32.f32 	%f115, %f114;
	mov.f32 	%f116, 0f4B400001;
	mov.f32 	%f117, 0f437C0000;
	fma.rm.f32 	%f118, %f115, %f117, %f116;
	add.f32 	%f119, %f118, 0fCB40007F;
	neg.f32 	%f120, %f119;
	fma.rn.f32 	%f121, %f113, 0f3FB8AA3B, %f120;
	fma.rn.f32 	%f122, %f113, 0f32A57060, %f121;
	mov.b32 	%r13, %f118;
	shl.b32 	%r14, %r13, 23;
	mov.b32 	%f123, %r14;
	ex2.approx.ftz.f32 	%f124, %f122;
	mul.f32 	%f125, %f124, %f123;
	mul.f32 	%f356, %f356, %f125;
	mov.f32 	%f355, %f17;
$L__BB1_14:
	sub.f32 	%f126, %f17, %f355;
	fma.rn.f32 	%f127, %f126, 0f3BBB989D, 0f3F000000;
	cvt.sat.f32.f32 	%f128, %f127;
	mov.f32 	%f129, 0f4B400001;
	mov.f32 	%f130, 0f437C0000;
	fma.rm.f32 	%f131, %f128, %f130, %f129;
	add.f32 	%f132, %f131, 0fCB40007F;
	neg.f32 	%f133, %f132;
	fma.rn.f32 	%f134, %f126, 0f3FB8AA3B, %f133;
	fma.rn.f32 	%f135, %f126, 0f32A57060, %f134;
	mov.b32 	%r15, %f131;
	shl.b32 	%r16, %r15, 23;
	mov.b32 	%f136, %r16;
	ex2.approx.ftz.f32 	%f137, %f135;
	fma.rn.f32 	%f356, %f137, %f136, %f356;
$L__BB1_15:
	add.s64 	%rd54, %rd85, 3072;
	setp.ge.u64 	%p9, %rd54, %rd44;
	@%p9 bra 	$L__BB1_19;
	ld.global.f32 	%f24, [%rd84+4096];
	setp.leu.f32 	%p10, %f24, %f355;
	@%p10 bra 	$L__BB1_18;
	sub.f32 	%f138, %f355, %f24;
	fma.rn.f32 	%f139, %f138, 0f3BBB989D, 0f3F000000;
	cvt.sat.f32.f32 	%f140, %f139;
	mov.f32 	%f141, 0f4B400001;
	mov.f32 	%f142, 0f437C0000;
	fma.rm.f32 	%f143, %f140, %f142, %f141;
	add.f32 	%f144, %f143, 0fCB40007F;
	neg.f32 	%f145, %f144;
	fma.rn.f32 	%f146, %f138, 0f3FB8AA3B, %f145;
	fma.rn.f32 	%f147, %f138, 0f32A57060, %f146;
	mov.b32 	%r17, %f143;
	shl.b32 	%r18, %r17, 23;
	mov.b32 	%f148, %r18;
	ex2.approx.ftz.f32 	%f149, %f147;
	mul.f32 	%f150, %f149, %f148;
	mul.f32 	%f356, %f356, %f150;
	mov.f32 	%f355, %f24;
$L__BB1_18:
	sub.f32 	%f151, %f24, %f355;
	fma.rn.f32 	%f152, %f151, 0f3BBB989D, 0f3F000000;
	cvt.sat.f32.f32 	%f153, %f152;
	mov.f32 	%f154, 0f4B400001;
	mov.f32 	%f155, 0f437C0000;
	fma.rm.f32 	%f156, %f153, %f155, %f154;
	add.f32 	%f157, %f156, 0fCB40007F;
	neg.f32 	%f158, %f157;
	fma.rn.f32 	%f159, %f151, 0f3FB8AA3B, %f158;
	fma.rn.f32 	%f160, %f151, 0f32A57060, %f159;
	mov.b32 	%r19, %f156;
	shl.b32 	%r20, %r19, 23;
	mov.b32 	%f161, %r20;
	ex2.approx.ftz.f32 	%f162, %f160;
	fma.rn.f32 	%f356, %f162, %f161, %f356;
$L__BB1_19:
	add.s64 	%rd86, %rd86, -4;
	add.s64 	%rd85, %rd85, 4096;
	add.s64 	%rd84, %rd84, 16384;
	setp.ne.s64 	%p11, %rd86, 0;
	@%p11 bra 	$L__BB1_3;
$L__BB1_20:
	setp.eq.s64 	%p12, %rd88, 0;
	@%p12 bra 	$L__BB1_27;
	shl.b64 	%rd55, %rd87, 10;
	add.s64 	%rd56, %rd7, %rd55;
	add.s64 	%rd57, %rd56, %rd6;
	shl.b64 	%rd58, %rd57, 2;
	add.s64 	%rd90, %rd2, %rd58;
	or.b64  	%rd89, %rd55, %rd6;
$L__BB1_22:
	.pragma "nounroll";
	setp.ge.u64 	%p13, %rd89, %rd44;
	@%p13 bra 	$L__BB1_26;
	ld.global.f32 	%f37, [%rd90];
	setp.leu.f32 	%p14, %f37, %f355;
	@%p14 bra 	$L__BB1_25;
	sub.f32 	%f163, %f355, %f37;
	fma.rn.f32 	%f164, %f163, 0f3BBB989D, 0f3F000000;
	cvt.sat.f32.f32 	%f165, %f164;
	mov.f32 	%f166, 0f4B400001;
	mov.f32 	%f167, 0f437C0000;
	fma.rm.f32 	%f168, %f165, %f167, %f166;
	add.f32 	%f169, %f168, 0fCB40007F;
	neg.f32 	%f170, %f169;
	fma.rn.f32 	%f171, %f163, 0f3FB8AA3B, %f170;
	fma.rn.f32 	%f172, %f163, 0f32A57060, %f171;
	mov.b32 	%r21, %f168;
	shl.b32 	%r22, %r21, 23;
	mov.b32 	%f173, %r22;
	ex2.approx.ftz.f32 	%f174, %f172;
	mul.f32 	%f175, %f174, %f173;
	mul.f32 	%f356, %f356, %f175;
	mov.f32 	%f355, %f37;
$L__BB1_25:
	sub.f32 	%f176, %f37, %f355;
	fma.rn.f32 	%f177, %f176, 0f3BBB989D, 0f3F000000;
	cvt.sat.f32.f32 	%f178, %f177;
	mov.f32 	%f179, 0f4B400001;
	mov.f32 	%f180, 0f437C0000;
	fma.rm.f32 	%f181, %f178, %f180, %f179;
	add.f32 	%f182, %f181, 0fCB40007F;
	neg.f32 	%f183, %f182;
	fma.rn.f32 	%f184, %f176, 0f3FB8AA3B, %f183;
	fma.rn.f32 	%f185, %f176, 0f32A57060, %f184;
	mov.b32 	%r23, %f181;
	shl.b32 	%r24, %r23, 23;
	mov.b32 	%f186, %r24;
	ex2.approx.ftz.f32 	%f187, %f185;
	fma.rn.f32 	%f356, %f187, %f186, %f356;
$L__BB1_26:
	add.s64 	%rd90, %rd90, 4096;
	add.s64 	%rd89, %rd89, 1024;
	add.s64 	%rd88, %rd88, -1;
	setp.ne.s64 	%p15, %rd88, 0;
	@%p15 bra 	$L__BB1_22;
$L__BB1_27:
	mov.u32 	%r1, %tid.x;
	shl.b32 	%r25, %r1, 2;
	mov.u32 	%r26, _ZZ19softmax_shfl_kernelPfS_mmE5mem_s;
	add.s32 	%r2, %r26, %r25;
	st.shared.f32 	[%r2], %f355;
	bar.sync 	0;
	setp.gt.u32 	%p16, %r1, 511;
	@%p16 bra 	$L__BB1_29;
	ld.shared.f32 	%f188, [%r2];
	ld.shared.f32 	%f189, [%r2+2048];
	max.f32 	%f190, %f188, %f189;
	st.shared.f32 	[%r2], %f190;
$L__BB1_29:
	bar.sync 	0;
	setp.gt.u32 	%p17, %r1, 255;
	@%p17 bra 	$L__BB1_31;
	ld.shared.f32 	%f191, [%r2];
	ld.shared.f32 	%f192, [%r2+1024];
	max.f32 	%f193, %f191, %f192;
	st.shared.f32 	[%r2], %f193;
$L__BB1_31:
	bar.sync 	0;
	setp.gt.u32 	%p18, %r1, 127;
	@%p18 bra 	$L__BB1_33;
	ld.shared.f32 	%f194, [%r2];
	ld.shared.f32 	%f195, [%r2+512];
	max.f32 	%f196, %f194, %f195;
	st.shared.f32 	[%r2], %f196;
$L__BB1_33:
	bar.sync 	0;
	setp.gt.u32 	%p19, %r1, 63;
	@%p19 bra 	$L__BB1_35;
	ld.shared.f32 	%f197, [%r2];
	ld.shared.f32 	%f198, [%r2+256];
	max.f32 	%f199, %f197, %f198;
	st.shared.f32 	[%r2], %f199;
$L__BB1_35:
	bar.sync 	0;
	ld.shared.f32 	%f381, [%r2];
	setp.gt.u32 	%p20, %r1, 991;
	@%p20 bra 	$L__BB1_37;
	ld.shared.f32 	%f200, [%r2+128];
	max.f32 	%f381, %f381, %f200;
$L__BB1_37:
	mov.b32 	%r27, %f381;
	shfl.sync.down.b32	%r28|%p21, %r27, 16, 31, -1;
	mov.b32 	%f201, %r28;
	max.f32 	%f202, %f381, %f201;
	mov.b32 	%r29, %f202;
	shfl.sync.down.b32	%r30|%p22, %r29, 8, 31, -1;
	mov.b32 	%f203, %r30;
	max.f32 	%f204, %f202, %f203;
	mov.b32 	%r31, %f204;
	shfl.sync.down.b32	%r32|%p23, %r31, 4, 31, -1;
	mov.b32 	%f205, %r32;
	max.f32 	%f206, %f204, %f205;
	mov.b32 	%r33, %f206;
	shfl.sync.down.b32	%r34|%p24, %r33, 2, 31, -1;
	mov.b32 	%f207, %r34;
	max.f32 	%f208, %f206, %f207;
	mov.b32 	%r35, %f208;
	shfl.sync.down.b32	%r36|%p25, %r35, 1, 31, -1;
	mov.b32 	%f209, %r36;
	max.f32 	%f49, %f208, %f209;
	setp.ne.s32 	%p26, %r1, 0;
	@%p26 bra 	$L__BB1_39;
	st.shared.f32 	[_ZZ19softmax_shfl_kernelPfS_mmE5mem_s], %f49;
$L__BB1_39:
	setp.gt.u32 	%p27, %r1, 511;
	bar.sync 	0;
	ld.shared.f32 	%f50, [_ZZ19softmax_shfl_kernelPfS_mmE5mem_s];
	sub.f32 	%f210, %f355, %f50;
	fma.rn.f32 	%f211, %f210, 0f3BBB989D, 0f3F000000;
	cvt.sat.f32.f32 	%f212, %f211;
	mov.f32 	%f213, 0f4B400001;
	mov.f32 	%f214, 0f437C0000;
	fma.rm.f32 	%f215, %f212, %f214, %f213;
	add.f32 	%f216, %f215, 0fCB40007F;
	neg.f32 	%f217, %f216;
	fma.rn.f32 	%f218, %f210, 0f3FB8AA3B, %f217;
	fma.rn.f32 	%f219, %f210, 0f32A57060, %f218;
	mov.b32 	%r37, %f215;
	shl.b32 	%r38, %r37, 23;
	mov.b32 	%f220, %r38;
	ex2.approx.ftz.f32 	%f221, %f219;
	mul.f32 	%f222, %f221, %f220;
	mul.f32 	%f223, %f356, %f222;
	st.shared.f32 	[%r2], %f223;
	bar.sync 	0;
	@%p27 bra 	$L__BB1_41;
	ld.shared.f32 	%f224, [%r2+2048];
	ld.shared.f32 	%f225, [%r2];
	add.f32 	%f226, %f224, %f225;
	st.shared.f32 	[%r2], %f226;
$L__BB1_41:
	setp.gt.u32 	%p28, %r1, 255;
	bar.sync 	0;
	@%p28 bra 	$L__BB1_43;
	ld.shared.f32 	%f227, [%r2+1024];
	ld.shared.f32 	%f228, [%r2];
	add.f32 	%f229, %f227, %f228;
	st.shared.f32 	[%r2], %f229;
$L__BB1_43:
	setp.gt.u32 	%p29, %r1, 127;
	bar.sync 	0;
	@%p29 bra 	$L__BB1_45;
	ld.shared.f32 	%f230, [%r2+512];
	ld.shared.f32 	%f231, [%r2];
	add.f32 	%f232, %f230, %f231;
	st.shared.f32 	[%r2], %f232;
$L__BB1_45:
	setp.gt.u32 	%p30, %r1, 63;
	bar.sync 	0;
	@%p30 bra 	$L__BB1_47;
	ld.shared.f32 	%f233, [%r2+256];
	ld.shared.f32 	%f234, [%r2];
	add.f32 	%f235, %f233, %f234;
	st.shared.f32 	[%r2], %f235;
$L__BB1_47:
	setp.gt.u32 	%p31, %r1, 991;
	bar.sync 	0;
	ld.shared.f32 	%f382, [%r2];
	@%p31 bra 	$L__BB1_49;
	ld.shared.f32 	%f236, [%r2+128];
	add.f32 	%f382, %f382, %f236;
$L__BB1_49:
	setp.ne.s32 	%p32, %r1, 0;
	mov.b32 	%r39, %f382;
	shfl.sync.down.b32	%r40|%p33, %r39, 16, 31, -1;
	mov.b32 	%f237, %r40;
	add.f32 	%f238, %f382, %f237;
	mov.b32 	%r41, %f238;
	shfl.sync.down.b32	%r42|%p34, %r41, 8, 31, -1;
	mov.b32 	%f239, %r42;
	add.f32 	%f240, %f238, %f239;
	mov.b32 	%r43, %f240;
	shfl.sync.down.b32	%r44|%p35, %r43, 4, 31, -1;
	mov.b32 	%f241, %r44;
	add.f32 	%f242, %f240, %f241;
	mov.b32 	%r45, %f242;
	shfl.sync.down.b32	%r46|%p36, %r45, 2, 31, -1;
	mov.b32 	%f243, %r46;
	add.f32 	%f244, %f242, %f243;
	mov.b32 	%r47, %f244;
	shfl.sync.down.b32	%r48|%p37, %r47, 1, 31, -1;
	mov.b32 	%f245, %r48;
	add.f32 	%f54, %f244, %f245;
	@%p32 bra 	$L__BB1_51;
	st.shared.f32 	[_ZZ19softmax_shfl_kernelPfS_mmE5mem_s], %f54;
$L__BB1_51:
	setp.lt.u64 	%p38, %rd4, 1024;
	bar.sync 	0;
	ld.shared.f32 	%f55, [_ZZ19softmax_shfl_kernelPfS_mmE5mem_s];
	bar.sync 	0;
	@%p38 bra 	$L__BB1_73;
	cvt.u64.u32 	%rd26, %r1;
	mul.lo.s64 	%rd27, %rd44, %rd3;
	add.s64 	%rd60, %rd5, -1;
	setp.lt.u64 	%p39, %rd60, 3;
	mov.b64 	%rd96, 0;
	@%p39 bra 	$L__BB1_63;
	and.b64  	%rd96, %rd5, 18014398509481980;
	add.s64 	%rd61, %rd27, %rd26;
	shl.b64 	%rd62, %rd61, 2;
	add.s64 	%rd63, %rd62, 8192;
	add.s64 	%rd92, %rd2, %rd63;
	add.s64 	%rd91, %rd1, %rd63;
	mov.u64 	%rd93, %rd26;
	mov.u64 	%rd94, %rd96;
$L__BB1_54:
	.pragma "nounroll";
	setp.ge.u64 	%p40, %rd93, %rd44;
	@%p40 bra 	$L__BB1_56;
	ld.global.f32 	%f246, [%rd92+-8192];
	sub.f32 	%f247, %f246, %f50;
	fma.rn.f32 	%f248, %f247, 0f3BBB989D, 0f3F000000;
	cvt.sat.f32.f32 	%f249, %f248;
	mov.f32 	%f250, 0f4B400001;
	mov.f32 	%f251, 0f437C0000;
	fma.rm.f32 	%f252, %f249, %f251, %f250;
	add.f32 	%f253, %f252, 0fCB40007F;
	neg.f32 	%f254, %f253;
	fma.rn.f32 	%f255, %f247, 0f3FB8AA3B, %f254;
	fma.rn.f32 	%f256, %f247, 0f32A57060, %f255;
	mov.b32 	%r49, %f252;
	shl.b32 	%r50, %r49, 23;
	mov.b32 	%f257, %r50;
	ex2.approx.ftz.f32 	%f258, %f256;
	mul.f32 	%f259, %f258, %f257;
	div.rn.f32 	%f260, %f259, %f55;
	st.global.f32 	[%rd91+-8192], %f260;
$L__BB1_56:
	add.s64 	%rd64, %rd93, 1024;
	setp.ge.u64 	%p41, %rd64, %rd44;
	@%p41 bra 	$L__BB1_58;
	ld.global.f32 	%f261, [%rd92+-4096];
	sub.f32 	%f262, %f261, %f50;
	fma.rn.f32 	%f263, %f262, 0f3BBB989D, 0f3F000000;
	cvt.sat.f32.f32 	%f264, %f263;
	mov.f32 	%f265, 0f4B400001;
	mov.f32 	%f266, 0f437C0000;
	fma.rm.f32 	%f267, %f264, %f266, %f265;
	add.f32 	%f268, %f267, 0fCB40007F;
	neg.f32 	%f269, %f268;
	fma.rn.f32 	%f270, %f262, 0f3FB8AA3B, %f269;
	fma.rn.f32 	%f271, %f262, 0f32A57060, %f270;
	mov.b32 	%r51, %f267;
	shl.b32 	%r52, %r51, 23;
	mov.b32 	%f272, %r52;
	ex2.approx.ftz.f32 	%f273, %f271;
	mul.f32 	%f274, %f273, %f272;
	div.rn.f32 	%f275, %f274, %f55;
	st.global.f32 	[%rd91+-4096], %f275;
$L__BB1_58:
	add.s64 	%rd65, %rd93, 2048;
	setp.ge.u64 	%p42, %rd65, %rd44;
	@%p42 bra 	$L__BB1_60;
	ld.global.f32 	%f276, [%rd92];
	sub.f32 	%f277, %f276, %f50;
	fma.rn.f32 	%f278, %f277, 0f3BBB989D, 0f3F000000;
	cvt.sat.f32.f32 	%f279, %f278;
	mov.f32 	%f280, 0f4B400001;
	mov.f32 	%f281, 0f437C0000;
	fma.rm.f32 	%f282, %f279, %f281, %f280;
	add.f32 	%f283, %f282, 0fCB40007F;
	neg.f32 	%f284, %f283;
	fma.rn.f32 	%f285, %f277, 0f3FB8AA3B, %f284;
	fma.rn.f32 	%f286, %f277, 0f32A57060, %f285;
	mov.b32 	%r53, %f282;
	shl.b32 	%r54, %r53, 23;
	mov.b32 	%f287, %r54;
	ex2.approx.ftz.f32 	%f288, %f286;
	mul.f32 	%f289, %f288, %f287;
	div.rn.f32 	%f290, %f289, %f55;
	st.global.f32 	[%rd91], %f290;
$L__BB1_60:
	add.s64 	%rd66, %rd93, 3072;
	setp.ge.u64 	%p43, %rd66, %rd44;
	@%p43 bra 	$L__BB1_62;
	ld.global.f32 	%f291, [%rd92+4096];
	sub.f32 	%f292, %f291, %f50;
	fma.rn.f32 	%f293, %f292, 0f3BBB989D, 0f3F000000;
	cvt.sat.f32.f32 	%f294, %f293;
	mov.f32 	%f295, 0f4B400001;
	mov.f32 	%f296, 0f437C0000;
	fma.rm.f32 	%f297, %f294, %f296, %f295;
	add.f32 	%f298, %f297, 0fCB40007F;
	neg.f32 	%f299, %f298;
	fma.rn.f32 	%f300, %f292, 0f3FB8AA3B, %f299;
	fma.rn.f32 	%f301, %f292, 0f32A57060, %f300;
	mov.b32 	%r55, %f297;
	shl.b32 	%r56, %r55, 23;
	mov.b32 	%f302, %r56;
	ex2.approx.ftz.f32 	%f303, %f301;
	mul.f32 	%f304, %f303, %f302;
	div.rn.f32 	%f305, %f304, %f55;
	st.global.f32 	[%rd91+4096], %f305;
$L__BB1_62:
	add.s64 	%rd94, %rd94, -4;
	add.s64 	%rd93, %rd93, 4096;
	add.s64 	%rd92, %rd92, 16384;
	add.s64 	%rd91, %rd91, 16384;
	setp.ne.s64 	%p44, %rd94, 0;
	@%p44 bra 	$L__BB1_54;
$L__BB1_63:
	and.b64  	%rd67, %rd5, 3;
	setp.eq.s64 	%p45, %rd67, 0;
	@%p45 bra 	$L__BB1_73;
	setp.eq.s64 	%p46, %rd67, 1;
	@%p46 bra 	$L__BB1_70;
	shl.b64 	%rd68, %rd96, 10;
	or.b64  	%rd40, %rd68, %rd26;
	setp.ge.u64 	%p47, %rd40, %rd44;
	@%p47 bra 	$L__BB1_67;
	add.s64 	%rd69, %rd40, %rd27;
	shl.b64 	%rd70, %rd69, 2;
	add.s64 	%rd71, %rd2, %rd70;
	ld.global.f32 	%f306, [%rd71];
	sub.f32 	%f307, %f306, %f50;
	fma.rn.f32 	%f308, %f307, 0f3BBB989D, 0f3F000000;
	cvt.sat.f32.f32 	%f309, %f308;
	mov.f32 	%f310, 0f4B400001;
	mov.f32 	%f311, 0f437C0000;
	fma.rm.f32 	%f312, %f309, %f311, %f310;
	add.f32 	%f313, %f312, 0fCB40007F;
	neg.f32 	%f314, %f313;
	fma.rn.f32 	%f315, %f307, 0f3FB8AA3B, %f314;
	fma.rn.f32 	%f316, %f307, 0f32A57060, %f315;
	mov.b32 	%r57, %f312;
	shl.b32 	%r58, %r57, 23;
	mov.b32 	%f317, %r58;
	ex2.approx.ftz.f32 	%f318, %f316;
	mul.f32 	%f319, %f318, %f317;
	div.rn.f32 	%f320, %f319, %f55;
	add.s64 	%rd72, %rd1, %rd70;
	st.global.f32 	[%rd72], %f320;
$L__BB1_67:
	add.s64 	%rd73, %rd40, 1024;
	setp.ge.u64 	%p48, %rd73, %rd44;
	@%p48 bra 	$L__BB1_69;
	add.s64 	%rd74, %rd40, %rd27;
	shl.b64 	%rd75, %rd74, 2;
	add.s64 	%rd76, %rd2, %rd75;
	ld.global.f32 	%f321, [%rd76+4096];
	sub.f32 	%f322, %f321, %f50;
	fma.rn.f32 	%f323, %f322, 0f3BBB989D, 0f3F000000;
	cvt.sat.f32.f32 	%f324, %f323;
	mov.f32 	%f325, 0f4B400001;
	mov.f32 	%f326, 0f437C0000;
	fma.rm.f32 	%f327, %f324, %f326, %f325;
	add.f32 	%f328, %f327, 0fCB40007F;
	neg.f32 	%f329, %f328;
	fma.rn.f32 	%f330, %f322, 0f3FB8AA3B, %f329;
	fma.rn.f32 	%f331, %f322, 0f32A57060, %f330;
	mov.b32 	%r59, %f327;
	shl.b32 	%r60, %r59, 23;
	mov.b32 	%f332, %r60;
	ex2.approx.ftz.f32 	%f333, %f331;
	mul.f32 	%f334, %f333, %f332;
	div.rn.f32 	%f335, %f334, %f55;
	add.s64 	%rd77, %rd1, %rd75;
	st.global.f32 	[%rd77+4096], %f335;
$L__BB1_69:
	add.s64 	%rd96, %rd96, 2;
$L__BB1_70:
	and.b64  	%rd78, %rd4, 1024;
	setp.eq.s64 	%p49, %rd78, 0;
	@%p49 bra 	$L__BB1_73;
	shl.b64 	%rd79, %rd96, 10;
	or.b64  	%rd43, %rd79, %rd26;
	setp.ge.u64 	%p50, %rd43, %rd44;
	@%p50 bra 	$L__BB1_73;
	add.s64 	%rd80, %rd43, %rd27;
	shl.b64 	%rd81, %rd80, 2;
	add.s64 	%rd82, %rd2, %rd81;
	ld.global.f32 	%f336, [%rd82];
	sub.f32 	%f337, %f336, %f50;
	fma.rn.f32 	%f338, %f337, 0f3BBB989D, 0f3F000000;
	cvt.sat.f32.f32 	%f339, %f338;
	mov.f32 	%f340, 0f4B400001;
	mov.f32 	%f341, 0f437C0000;
	fma.rm.f32 	%f342, %f339, %f341, %f340;
	add.f32 	%f343, %f342, 0fCB40007F;
	neg.f32 	%f344, %f343;
	fma.rn.f32 	%f345, %f337, 0f3FB8AA3B, %f344;
	fma.rn.f32 	%f346, %f337, 0f32A57060, %f345;
	mov.b32 	%r61, %f342;
	shl.b32 	%r62, %r61, 23;
	mov.b32 	%f347, %r62;
	ex2.approx.ftz.f32 	%f348, %f346;
	mul.f32 	%f349, %f348, %f347;
	div.rn.f32 	%f350, %f349, %f55;
	add.s64 	%rd83, %rd1, %rd81;
	st.global.f32 	[%rd83], %f350;
$L__BB1_73:
	ret;

}


// ===== COMPILED SASS (sm_100) =====

	.target	sm_100

	.elftype	@"ET_EXEC"


//--------------------- .note.nv.tkinfo           --------------------------
	.section	.note.nv.tkinfo,"",@"SHT_NOTE"
	.sectionflags	@"SHF_NOTE_NV_TKINFO"
	.tkinfo
        /*0018*/ 	.word	0x00000002
        /*0030*/ 	.string	""
        /*0030*/ 	.string	"ptxas"
        /*0030*/ 	.string	"Cuda compilation tools, release 13.0, V13.0.88"
        /*0030*/ 	.string	"Build cuda_13.0.r13.0/compiler.36424714_0"
        /*0030*/ 	.string	"-arch sm_100 -m 64 "



//--------------------- .note.nv.cuinfo           --------------------------
	.section	.note.nv.cuinfo,"",@"SHT_NOTE"
	.sectionflags	@"SHF_NOTE_NV_CUINFO"
        /*0018*/ 	.short	0x0002
        /*001a*/ 	.short	0x0064
        /*001c*/ 	.short	0x0082
	.zero		2


//--------------------- .nv.info                  --------------------------
	.section	.nv.info,"",@"SHT_CUDA_INFO"
	.align	4


	//----- nvinfo : EIATTR_REGCOUNT
	.align		4
        /*0000*/ 	.byte	0x04, 0x2f
        /*0002*/ 	.short	(.L_1 - .L_0)
	.align		4
.L_0:
        /*0004*/ 	.word	index@(_Z14softmax_kernelPfS_mm)
        /*0008*/ 	.word	0x0000001e


	//----- nvinfo : EIATTR_FRAME_SIZE
	.align		4
.L_1:
        /*000c*/ 	.byte	0x04, 0x11
        /*000e*/ 	.short	(.L_3 - .L_2)
	.align		4
.L_2:
        /*0010*/ 	.word	index@($__internal_1_$__cuda_sm3x_div_rn_noftz_f32_slowpath)
        /*0014*/ 	.word	0x00000000


	//----- nvinfo : EIATTR_FRAME_SIZE
	.align		4
.L_3:
        /*0018*/ 	.byte	0x04, 0x11
        /*001a*/ 	.short	(.L_5 - .L_4)
	.align		4
.L_4:
        /*001c*/ 	.word	index@(_Z14softmax_kernelPfS_mm)
        /*0020*/ 	.word	0x00000000


	//----- nvinfo : EIATTR_REGCOUNT
	.align		4
.L_5:
        /*0024*/ 	.byte	0x04, 0x2f
        /*0026*/ 	.short	(.L_7 - .L_6)
	.align		4
.L_6:
        /*0028*/ 	.word	index@(_Z19softmax_shfl_kernelPfS_mm)
        /*002c*/ 	.word	0x0000001e


	//----- nvinfo : EIATTR_FRAME_SIZE
	.align		4
.L_7:
        /*0030*/ 	.byte	0x04, 0x11
        /*0032*/ 	.short	(.L_9 - .L_8)
	.align		4
.L_8:
        /*0034*/ 	.word	index@($__internal_0_$__cuda_sm3x_div_rn_noftz_f32_slowpath)
        /*0038*/ 	.word	0x00000000


	//----- nvinfo : EIATTR_FRAME_SIZE
	.align		4
.L_9:
        /*003c*/ 	.byte	0x04, 0x11
        /*003e*/ 	.short	(.L_11 - .L_10)
	.align		4
.L_10:
        /*0040*/ 	.word	index@(_Z19softmax_shfl_kernelPfS_mm)
        /*0044*/ 	.word	0x00000000


	//----- nvinfo : EIATTR_MIN_STACK_SIZE
	.align		4
.L_11:
        /*0048*/ 	.byte	0x04, 0x12
        /*004a*/ 	.short	(.L_13 - .L_12)
	.align		4
.L_12:
        /*004c*/ 	.word	index@(_Z19softmax_shfl_kernelPfS_mm)
        /*0050*/ 	.word	0x00000000


	//----- nvinfo : EIATTR_MIN_STACK_SIZE
	.align		4
.L_13:
        /*0054*/ 	.byte	0x04, 0x12
        /*0056*/ 	.short	(.L_15 - .L_14)
	.align		4
.L_14:
        /*0058*/ 	.word	index@(_Z14softmax_kernelPfS_mm)
        /*005c*/ 	.word	0x00000000
.L_15:


//--------------------- .nv.compat                --------------------------
	.section	.nv.compat,"",@"SHT_CUDA_COMPAT_INFO"
	.align	4
        /*0000*/ 	.byte	0x02, 0x09, 0x00, 0x00, 0x02, 0x02, 0x01, 0x00, 0x02, 0x05, 0x05, 0x00, 0x03, 0x07, 0x01, 0x01
        /*0010*/ 	.byte	0x02, 0x03, 0x00, 0x00, 0x02, 0x06, 0x01, 0x00, 0x04, 0x0b, 0x08, 0x00, 0x01, 0x00, 0x00, 0x00
        /*0020*/ 	.byte	0x00, 0x00, 0x00, 0x00


//--------------------- .nv.info._Z19softmax_shfl_kernelPfS_mm --------------------------
	.section	.nv.info._Z19softmax_shfl_kernelPfS_mm,"",@"SHT_CUDA_INFO"
	.sectionflags	@""
	.align	4


	//----- nvinfo : EIATTR_CUDA_API_VERSION
	.align		4
        /*0000*/ 	.byte	0x04, 0x37
        /*0002*/ 	.short	(.L_17 - .L_16)
.L_16:
        /*0004*/ 	.word	0x00000082


	//----- nvinfo : EIATTR_KPARAM_INFO
	.align		4
.L_17:
        /*0008*/ 	.byte	0x04, 0x17
        /*000a*/ 	.short	(.L_19 - .L_18)
.L_18:
        /*000c*/ 	.word	0x00000000
        /*0010*/ 	.short	0x0003
        /*0012*/ 	.short	0x0018
        /*0014*/ 	.byte	0x00, 0xf0, 0x21, 0x00


	//----- nvinfo : EIATTR_KPARAM_INFO
	.align		4
.L_19:
        /*0018*/ 	.byte	0x04, 0x17
        /*001a*/ 	.short	(.L_21 - .L_20)
.L_20:
        /*001c*/ 	.word	0x00000000
        /*0020*/ 	.short	0x0002
        /*0022*/ 	.short	0x0010
        /*0024*/ 	.byte	0x00, 0xf0, 0x21, 0x00


	//----- nvinfo : EIATTR_KPARAM_INFO
	.align		4
.L_21:
        /*0028*/ 	.byte	0x04, 0x17
        /*002a*/ 	.short	(.L_23 - .L_22)
.L_22:
        /*002c*/ 	.word	0x00000000
        /*0030*/ 	.short	0x0001
        /*0032*/ 	.short	0x0008
        /*0034*/ 	.byte	0x00, 0xf5, 0x21, 0x00


	//----- nvinfo : EIATTR_KPARAM_INFO
	.align		4
.L_23:
        /*0038*/ 	.byte	0x04, 0x17
        /*003a*/ 	.short	(.L_25 - .L_24)
.L_24:
        /*003c*/ 	.word	0x00000000
        /*0040*/ 	.short	0x0000
        /*0042*/ 	.short	0x0000
        /*0044*/ 	.byte	0x00, 0xf5, 0x21, 0x00


	//----- nvinfo : EIATTR_SPARSE_MMA_MASK
	.align		4
.L_25:
        /*0048*/ 	.byte	0x03, 0x50
        /*004a*/ 	.short	0x0000


	//----- nvinfo : EIATTR_MAXREG_COUNT
	.align		4
        /*004c*/ 	.byte	0x03, 0x1b
        /*004e*/ 	.short	0x00ff


	//----- nvinfo : EIATTR_NUM_BARRIERS
	.align		4
        /*0050*/ 	.byte	0x02, 0x4c
        /*0052*/ 	.byte	0x01
	.zero		1


	//----- nvinfo : EIATTR_MERCURY_ISA_VERSION
	.align		4
        /*0054*/ 	.byte	0x03, 0x5f
        /*0056*/ 	.short	0x0101


	//----- nvinfo : EIATTR_COOP_GROUP_MASK_REGIDS
	.align		4
        /*0058*/ 	.byte	0x04, 0x29
        /*005a*/ 	.short	(.L_27 - .L_26)


	//   ....[0]....
.L_26:
        /*005c*/ 	.word	0xffffffff


	//   ....[1]....
        /*0060*/ 	.word	0xffffffff


	//   ....[2]....
        /*0064*/ 	.word	0xffffffff


	//   ....[3]....
        /*0068*/ 	.word	0xffffffff


	//   ....[4]....
        /*006c*/ 	.word	0xffffffff


	//   ....[5]....
        /*0070*/ 	.word	0xffffffff


	//   ....[6]....
        /*0074*/ 	.word	0xffffffff


	//   ....[7]....
        /*0078*/ 	.word	0xffffffff


	//   ....[8]....
        /*007c*/ 	.word	0xffffffff


	//   ....[9]....
        /*0080*/ 	.word	0xffffffff


	//----- nvinfo : EIATTR_COOP_GROUP_INSTR_OFFSETS
	.align		4
.L_27:
        /*0084*/ 	.byte	0x04, 0x28
        /*0086*/ 	.short	(.L_29 - .L_28)


	//   ....[0]....
.L_28:
        /*0088*/ 	.word	0x00001240


	//   ....[1]....
        /*008c*/ 	.word	0x00001260


	//   ....[2]....
        /*0090*/ 	.word	0x00001280


	//   ....[3]....
        /*0094*/ 	.word	0x000012b0


	//   ....[4]....
        /*0098*/ 	.word	0x000012d0


	//   ....[5]....
        /*009c*/ 	.word	0x00001570


	//   ....[6]....
        /*00a0*/ 	.word	0x00001590


	//   ....[7]....
        /*00a4*/ 	.word	0x000015b0


	//   ....[8]....
        /*00a8*/ 	.word	0x000015d0


	//   ....[9]....
        /*00ac*/ 	.word	0x000015f0


	//----- nvinfo : EIATTR_VRC_CTA_INIT_COUNT
	.align		4
.L_29:
        /*00b0*/ 	.byte	0x02, 0x4a
	.zero		1
	.zero		1


	//----- nvinfo : EIATTR_EXIT_INSTR_OFFSETS
	.align		4
        /*00b4*/ 	.byte	0x04, 0x1c
        /*00b6*/ 	.short	(.L_31 - .L_30)


	//   ....[0]....
.L_30:
        /*00b8*/ 	.word	0x00001650


	//   ....[1]....
        /*00bc*/ 	.word	0x000020c0


	//   ....[2]....
        /*00c0*/ 	.word	0x000026d0


	//   ....[3]....
        /*00c4*/ 	.word	0x00002740


	//   ....[4]....
        /*00c8*/ 	.word	0x000029a0


	//----- nvinfo : EIATTR_CRS_STACK_SIZE
	.align		4
.L_31:
        /*00cc*/ 	.byte	0x04, 0x1e
        /*00ce*/ 	.short	(.L_33 - .L_32)
.L_32:
        /*00d0*/ 	.word	0x00000000


	//----- nvinfo : EIATTR_CBANK_PARAM_SIZE
	.align		4
.L_33:
        /*00d4*/ 	.byte	0x03, 0x19
        /*00d6*/ 	.short	0x0020


	//----- nvinfo : EIATTR_PARAM_CBANK
	.align		4
        /*00d8*/ 	.byte	0x04, 0x0a
        /*00da*/ 	.short	(.L_35 - .L_34)
	.align		4
.L_34:
        /*00dc*/ 	.word	index@(.nv.constant0._Z19softmax_shfl_kernelPfS_mm)
        /*00e0*/ 	.short	0x0380
        /*00e2*/ 	.short	0x0020


	//----- nvinfo : EIATTR_SW_WAR
	.align		4
.L_35:
        /*00e4*/ 	.byte	0x04, 0x36
        /*00e6*/ 	.short	(.L_37 - .L_36)
.L_36:
        /*00e8*/ 	.word	0x00000008
.L_37:


//--------------------- .nv.info._Z14softmax_kernelPfS_mm --------------------------
	.section	.nv.info._Z14softmax_kernelPfS_mm,"",@"SHT_CUDA_INFO"
	.sectionflags	@""
	.align	4


	//----- nvinfo : EIATTR_CUDA_API_VERSION
	.align		4
        /*0000*/ 	.byte	0x04, 0x37
        /*0002*/ 	.short	(.L_39 - .L_38)
.L_38:
        /*0004*/ 	.word	0x00000082


	//----- nvinfo : EIATTR_KPARAM_INFO
	.align		4
.L_39:
        /*0008*/ 	.byte	0x04, 0x17
        /*000a*/ 	.short	(.L_41 - .L_40)
.L_40:
        /*000c*/ 	.word	0x00000000
        /*0010*/ 	.short	0x0003
        /*0012*/ 	.short	0x0018
        /*0014*/ 	.byte	0x00, 0xf0, 0x21, 0x00


	//----- nvinfo : EIATTR_KPARAM_INFO
	.align		4
.L_41:
        /*0018*/ 	.byte	0x04, 0x17
        /*001a*/ 	.short	(.L_43 - .L_42)
.L_42:
        /*001c*/ 	.word	0x00000000
        /*0020*/ 	.short	0x0002
        /*0022*/ 	.short	0x0010
        /*0024*/ 	.byte	0x00, 0xf0, 0x21, 0x00


	//----- nvinfo : EIATTR_KPARAM_INFO
	.align		4
.L_43:
        /*0028*/ 	.byte	0x04, 0x17
        /*002a*/ 	.short	(.L_45 - .L_44)
.L_44:
        /*002c*/ 	.word	0x00000000
        /*0030*/ 	.short	0x0001
        /*0032*/ 	.short	0x0008
        /*0034*/ 	.byte	0x00, 0xf5, 0x21, 0x00


	//----- nvinfo : EIATTR_KPARAM_INFO
	.align		4
.L_45:
        /*0038*/ 	.byte	0x04, 0x17
        /*003a*/ 	.short	(.L_47 - .L_46)
.L_46:
        /*003c*/ 	.word	0x00000000
        /*0040*/ 	.short	0x0000
        /*0042*/ 	.short	0x0000
        /*0044*/ 	.byte	0x00, 0xf5, 0x21, 0x00


	//----- nvinfo : EIATTR_SPARSE_MMA_MASK
	.align		4
.L_47:
        /*0048*/ 	.byte	0x03, 0x50
        /*004a*/ 	.short	0x0000


	//----- nvinfo : EIATTR_MAXREG_COUNT
	.align		4
        /*004c*/ 	.byte	0x03, 0x1b
        /*004e*/ 	.short	0x00ff


	//----- nvinfo : EIATTR_NUM_BARRIERS
	.align		4
        /*0050*/ 	.byte	0x02, 0x4c
        /*0052*/ 	.byte	0x01
	.zero		1


	//----- nvinfo : EIATTR_MERCURY_ISA_VERSION
	.align		4
        /*0054*/ 	.byte	0x03, 0x5f
        /*0056*/ 	.short	0x0101


	//----- nvinfo : EIATTR_VRC_CTA_INIT_COUNT
	.align		4
        /*0058*/ 	.byte	0x02, 0x4a
	.zero		1
	.zero		1


	//----- nvinfo : EIATTR_EXIT_INSTR_OFFSETS
	.align		4
        /*005c*/ 	.byte	0x04, 0x1c
        /*005e*/ 	.short	(.L_49 - .L_48)


	//   ....[0]....
.L_48:
        /*0060*/ 	.word	0x000018e0


	//   ....[1]....
        /*0064*/ 	.word	0x00002350


	//   ....[2]....
        /*0068*/ 	.word	0x00002960


	//   ....[3]....
        /*006c*/ 	.word	0x000029d0


	//   ....[4]....
        /*0070*/ 	.word	0x00002c30


	//----- nvinfo : EIATTR_CRS_STACK_SIZE
	.align		4
.L_49:
        /*0074*/ 	.byte	0x04, 0x1e
        /*0076*/ 	.short	(.L_51 - .L_50)
.L_50:
        /*0078*/ 	.word	0x00000000


	//----- nvinfo : EIATTR_CBANK_PARAM_SIZE
	.align		4
.L_51:
        /*007c*/ 	.byte	0x03, 0x19
        /*007e*/ 	.short	0x0020


	//----- nvinfo : EIATTR_PARAM_CBANK
	.align		4
        /*0080*/ 	.byte	0x04, 0x0a
        /*0082*/ 	.short	(.L_53 - .L_52)
	.align		4
.L_52:
        /*0084*/ 	.word	index@(.nv.constant0._Z14softmax_kernelPfS_mm)
        /*0088*/ 	.short	0x0380
        /*008a*/ 	.short	0x0020


	//----- nvinfo : EIATTR_SW_WAR
	.align		4
.L_53:
        /*008c*/ 	.byte	0x04, 0x36
        /*008e*/ 	.short	(.L_55 - .L_54)
.L_54:
        /*0090*/ 	.word	0x00000008
.L_55:


//--------------------- .nv.callgraph             --------------------------
	.section	.nv.callgraph,"",@"SHT_CUDA_CALLGRAPH"
	.align	4
	.sectionentsize	8
	.align		4
        /*0000*/ 	.word	0x00000000
	.align		4
        /*0004*/ 	.word	0xffffffff
	.align		4
        /*0008*/ 	.word	0x00000000
	.align		4
        /*000c*/ 	.word	0xfffffffe
	.align		4
        /*0010*/ 	.word	0x00000000
	.align		4
        /*0014*/ 	.word	0xfffffffd
	.align		4
        /*0018*/ 	.word	0x00000000
	.align		4
        /*001c*/ 	.word	0xfffffffc


//--------------------- .text._Z19softmax_shfl_kernelPfS_mm --------------------------
	.section	.text._Z19softmax_shfl_kernelPfS_mm,"ax",@progbits
	.align	128
        .global         _Z19softmax_shfl_kernelPfS_mm
        .type           _Z19softmax_shfl_kernelPfS_mm,@function
        .size           _Z19softmax_shfl_kernelPfS_mm,(.L_x_130 - _Z19softmax_shfl_kernelPfS_mm)
        .other          _Z19softmax_shfl_kernelPfS_mm,@"STO_CUDA_ENTRY STV_DEFAULT"
_Z19softmax_shfl_kernelPfS_mm:
.text._Z19softmax_shfl_kernelPfS_mm:
[----:B------:R-:W-:Y:S01]  /*0000*/  LDC R1, c[0x0][0x37c] ;  /* 0x0000df00ff017b82 */ /* 0x000fe20000000800 */
[----:B------:R-:W0:Y:S07]  /*0010*/  LDCU.64 UR4, c[0x0][0x398] ;  /* 0x00007300ff0477ac */ /* 0x000e2e0008000a00 */
[----:B------:R-:W1:Y:S01]  /*0020*/  S2UR UR8, SR_CTAID.X ;  /* 0x00000000000879c3 */ /* 0x000e620000002500 */
[----:B------:R-:W-:Y:S01]  /*0030*/  IMAD.MOV.U32 R13, RZ, RZ, RZ ;  /* 0x000000ffff0d7224 */ /* 0x000fe200078e00ff */
[----:B------:R-:W-:Y:S01]  /*0040*/  MOV R12, 0xff800000 ;  /* 0xff800000000c7802 */ /* 0x000fe20000000f00 */
[----:B------:R-:W2:Y:S01]  /*0050*/  LDCU.64 UR6, c[0x0][0x358] ;  /* 0x00006b00ff0677ac */ /* 0x000ea20008000a00 */
[----:B0-----:R-:W-:Y:S01]  /*0060*/  MOV R2, UR4 ;  /* 0x0000000400027c02 */ /* 0x001fe20008000f00 */
[----:B------:R-:W-:-:S03]  /*0070*/  IMAD.U32 R10, RZ, RZ, UR5 ;  /* 0x00000005ff0a7e24 */ /* 0x000fc6000f8e00ff */
[----:B------:R-:W-:-:S04]  /*0080*/  IADD3 R4, P1, PT, R2, 0x3ff, RZ ;  /* 0x000003ff02047810 */ /* 0x000fc80007f3e0ff */
[----:B------:R-:W-:Y:S02]  /*0090*/  ISETP.GE.U32.AND P0, PT, R4, 0x400, PT ;  /* 0x000004000400780c */ /* 0x000fe40003f06070 */
[----:B------:R-:W-:-:S04]  /*00a0*/  IADD3.X R11, PT, PT, RZ, R10, RZ, P1, !PT ;  /* 0x0000000aff0b7210 */ /* 0x000fc80000ffe4ff */
[----:B------:R-:W-:Y:S02]  /*00b0*/  ISETP.GE.U32.AND.EX P0, PT, R11, RZ, PT, P0 ;  /* 0x000000ff0b00720c */ /* 0x000fe40003f06100 */
[--C-:B------:R-:W-:Y:S02]  /*00c0*/  SHF.R.U64 R19, R4, 0xa, R11.reuse ;  /* 0x0000000a04137819 */ /* 0x100fe4000000120b */
[----:B------:R-:W-:-:S09]  /*00d0*/  SHF.R.U32.HI R0, RZ, 0xa, R11 ;  /* 0x0000000aff007819 */ /* 0x000fd2000001160b */
[----:B-12---:R-:W-:Y:S05]  /*00e0*/  @!P0 BRA `(.L_x_0) ;  /* 0x0000000c00c08947 */ /* 0x006fea0003800000 */
[C---:B------:R-:W-:Y:S01]  /*00f0*/  IADD3 R3, P1, PT, R19.reuse, -0x1, RZ ;  /* 0xffffffff13037810 */ /* 0x040fe20007f3e0ff */
[----:B------:R-:W0:Y:S01]  /*0100*/  S2R R6, SR_TID.X ;  /* 0x0000000000067919 */ /* 0x000e220000002100 */
[----:B------:R-:W-:Y:S01]  /*0110*/  HFMA2 R13, -RZ, RZ, 0, 0 ;  /* 0x00000000ff0d7431 */ /* 0x000fe200000001ff */
[----:B------:R-:W-:Y:S02]  /*0120*/  LOP3.LUT R22, R19, 0x3, RZ, 0xc0, !PT ;  /* 0x0000000313167812 */ /* 0x000fe400078ec0ff */
[----:B------:R-:W-:Y:S02]  /*0130*/  CS2R R20, SRZ ;  /* 0x0000000000147805 */ /* 0x000fe4000001ff00 */
[----:B------:R-:W-:Y:S01]  /*0140*/  ISETP.GE.U32.AND P0, PT, R3, 0x3, PT ;  /* 0x000000030300780c */ /* 0x000fe20003f06070 */
[----:B------:R-:W-:Y:S01]  /*0150*/  IMAD.MOV.U32 R12, RZ, RZ, -0x800000 ;  /* 0xff800000ff0c7424 */ /* 0x000fe200078e00ff */
[----:B------:R-:W-:Y:S01]  /*0160*/  IADD3.X R3, PT, PT, R0, -0x1, RZ, P1, !PT ;  /* 0xffffffff00037810 */ /* 0x000fe20000ffe4ff */
[----:B------:R-:W-:-:S03]  /*0170*/  IMAD.MOV.U32 R16, RZ, RZ, RZ ;  /* 0x000000ffff107224 */ /* 0x000fc600078e00ff */
[----:B------:R-:W-:-:S13]  /*0180*/  ISETP.GE.U32.AND.EX P0, PT, R3, RZ, PT, P0 ;  /* 0x000000ff0300720c */ /* 0x000fda0003f06100 */
[----:B------:R-:W-:Y:S05]  /*0190*/  @!P0 BRA `(.L_x_1) ;  /* 0x0000000800a48947 */ /* 0x000fea0003800000 */
[----:B------:R-:W1:Y:S01]  /*01a0*/  LDCU.64 UR4, c[0x0][0x380] ;  /* 0x00007000ff0477ac */ /* 0x000e620008000a00 */
[----:B------:R-:W-:Y:S01]  /*01b0*/  MOV R7, RZ ;  /* 0x000000ff00077202 */ /* 0x000fe20000000f00 */
[----:B------:R-:W-:Y:S01]  /*01c0*/  IMAD.MOV.U32 R12, RZ, RZ, -0x800000 ;  /* 0xff800000ff0c7424 */ /* 0x000fe200078e00ff */
[----:B------:R-:W-:Y:S01]  /*01d0*/  LOP3.LUT R21, R19, 0xfffffffc, RZ, 0xc0, !PT ;  /* 0xfffffffc13157812 */ /* 0x000fe200078ec0ff */
[--C-:B0-----:R-:W-:Y:S01]  /*01e0*/  IMAD.MOV.U32 R17, RZ, RZ, R6.reuse ;  /* 0x000000ffff117224 */ /* 0x101fe200078e0006 */
[----:B------:R-:W-:Y:S01]  /*01f0*/  LOP3.LUT R16, R0, 0x3fffff, RZ, 0xc0, !PT ;  /* 0x003fffff00107812 */ /* 0x000fe200078ec0ff */
[----:B------:R-:W-:Y:S01]  /*0200*/  IMAD.WIDE.U32 R8, R2, UR8, R6 ;  /* 0x0000000802087c25 */ /* 0x000fe2000f8e0006 */
[----:B------:R-:W-:Y:S01]  /*0210*/  MOV R13, RZ ;  /* 0x000000ff000d7202 */ /* 0x000fe20000000f00 */
[----:B------:R-:W0:Y:S01]  /*0220*/  LDC.64 R2, c[0x0][0x398] ;  /* 0x0000e600ff027b82 */ /* 0x000e220000000a00 */
[----:B------:R-:W-:Y:S01]  /*0230*/  MOV R15, RZ ;  /* 0x000000ff000f7202 */ /* 0x000fe20000000f00 */
[----:B------:R-:W-:-:S02]  /*0240*/  IMAD R9, R10, UR8, R9 ;  /* 0x000000080a097c24 */ /* 0x000fc4000f8e0209 */
[----:B------:R-:W-:Y:S01]  /*0250*/  IMAD.MOV.U32 R14, RZ, RZ, R21 ;  /* 0x000000ffff0e7224 */ /* 0x000fe200078e0015 */
[----:B-1----:R-:W-:-:S04]  /*0260*/  LEA R5, P0, R8, UR4, 0x2 ;  /* 0x0000000408057c11 */ /* 0x002fc8000f8010ff */
[----:B------:R-:W-:Y:S02]  /*0270*/  LEA.HI.X R9, R8, UR5, R9, 0x2, P0 ;  /* 0x0000000508097c11 */ /* 0x000fe400080f1409 */
[----:B------:R-:W-:Y:S02]  /*0280*/  IADD3 R8, P0, PT, R5, 0x2000, RZ ;  /* 0x0000200005087810 */ /* 0x000fe40007f1e0ff */
[----:B------:R-:W-:-:S03]  /*0290*/  MOV R5, R16 ;  /* 0x0000001000057202 */ /* 0x000fc60000000f00 */
[----:B------:R-:W-:-:S08]  /*02a0*/  IMAD.X R9, RZ, RZ, R9, P0 ;  /* 0x000000ffff097224 */ /* 0x000fd000000e0609 */
.L_x_18:
[----:B0-----:R-:W-:Y:S01]  /*02b0*/  MOV R10, R3 ;  /* 0x00000003000a7202 */ /* 0x001fe20000000f00 */
[----:B------:R-:W-:Y:S01]  /*02c0*/  BSSY.RECONVERGENT B0, `(.L_x_2) ;  /* 0x0000025000007945 */ /* 0x000fe20003800200 */
[----:B------:R-:W-:Y:S02]  /*02d0*/  ISETP.GE.U32.AND P1, PT, R17, R2, PT ;  /* 0x000000021100720c */ /* 0x000fe40003f26070 */
[----:B------:R-:W-:Y:S02]  /*02e0*/  IADD3 R14, P0, PT, R14, -0x4, RZ ;  /* 0xfffffffc0e0e7810 */ /* 0x000fe40007f1e0ff */
[----:B------:R-:W-:Y:S02]  /*02f0*/  ISETP.GE.U32.AND.EX P1, PT, R15, R10, PT, P1 ;  /* 0x0000000a0f00720c */ /* 0x000fe40003f26110 */
[----:B------:R-:W-:Y:S02]  /*0300*/  IADD3.X R5, PT, PT, R5, -0x1, RZ, P0, !PT ;  /* 0xffffffff05057810 */ /* 0x000fe400007fe4ff */
[----:B------:R-:W-:-:S04]  /*0310*/  ISETP.NE.U32.AND P0, PT, R14, RZ, PT ;  /* 0x000000ff0e00720c */ /* 0x000fc80003f05070 */
[----:B------:R-:W-:-:S05]  /*0320*/  ISETP.NE.AND.EX P0, PT, R5, RZ, PT, P0 ;  /* 0x000000ff0500720c */ /* 0x000fca0003f05300 */
[----:B------:R-:W-:Y:S08]  /*0330*/  @P1 BRA `(.L_x_3) ;  /* 0x0000000000741947 */ /* 0x000ff00003800000 */
[----:B------:R-:W2:Y:S01]  /*0340*/  LDG.E R23, desc[UR6][R8.64+-0x2000] ;  /* 0xffe0000608177981 */ /* 0x000ea2000c1e1900 */
[----:B------:R-:W-:Y:S01]  /*0350*/  BSSY.RECONVERGENT B1, `(.L_x_4) ;  /* 0x0000011000017945 */ /* 0x000fe20003800200 */
[----:B------:R-:W-:Y:S01]  /*0360*/  IMAD.MOV.U32 R18, RZ, RZ, 0x3bbb989d ;  /* 0x3bbb989dff127424 */ /* 0x000fe200078e00ff */
[----:B--2---:R-:W-:-:S13]  /*0370*/  FSETP.GT.AND P1, PT, R23, R12, PT ;  /* 0x0000000c1700720b */ /* 0x004fda0003f24000 */
[----:B------:R-:W-:Y:S05]  /*0380*/  @!P1 BRA `(.L_x_5) ;  /* 0x0000000000349947 */ /* 0x000fea0003800000 */
[----:B------:R-:W-:Y:S02]  /*0390*/  HFMA2 R25, -RZ, RZ, 0.96630859375, -0.0022525787353515625 ;  /* 0x3bbb989dff197431 */ /* 0x000fe400000001ff */
[----:B------:R-:W-:Y:S01]  /*03a0*/  FADD R12, R12, -R23 ;  /* 0x800000170c0c7221 */ /* 0x000fe20000000000 */
[----:B------:R-:W-:-:S03]  /*03b0*/  IMAD.MOV.U32 R27, RZ, RZ, 0x437c0000 ;  /* 0x437c0000ff1b7424 */ /* 0x000fc600078e00ff */
[----:B------:R-:W-:-:S04]  /*03c0*/  FFMA.SAT R24, R12, R25, 0.5 ;  /* 0x3f0000000c187423 */ /* 0x000fc80000002019 */
[----:B------:R-:W-:-:S04]  /*03d0*/  FFMA.RM R24, R24, R27, 12582913 ;  /* 0x4b40000118187423 */ /* 0x000fc8000000401b */
[C---:B------:R-:W-:Y:S01]  /*03e0*/  FADD R25, R24.reuse, -12583039 ;  /* 0xcb40007f18197421 */ /* 0x040fe20000000000 */
[----:B------:R-:W-:-:S03]  /*03f0*/  SHF.L.U32 R24, R24, 0x17, RZ ;  /* 0x0000001718187819 */ /* 0x000fc600000006ff */
[----:B------:R-:W-:-:S04]  /*0400*/  FFMA R25, R12, 1.4426950216293334961, -R25 ;  /* 0x3fb8aa3b0c197823 */ /* 0x000fc80000000819 */
[----:B------:R-:W-:Y:S01]  /*0410*/  FFMA R25, R12, 1.925963033500011079e-08, R25 ;  /* 0x32a570600c197823 */ /* 0x000fe20000000019 */
[----:B------:R-:W-:-:S05]  /*0420*/  IMAD.MOV.U32 R12, RZ, RZ, R23 ;  /* 0x000000ffff0c7224 */ /* 0x000fca00078e0017 */
[----:B------:R-:W0:Y:S02]  /*0430*/  MUFU.EX2 R25, R25 ;  /* 0x0000001900197308 */ /* 0x000e240000000800 */
[----:B0-----:R-:W-:-:S04]  /*0440*/  FMUL R24, R24, R25 ;  /* 0x0000001918187220 */ /* 0x001fc80000400000 */
[----:B------:R-:W-:-:S07]  /*0450*/  FMUL R13, R13, R24 ;  /* 0x000000180d0d7220 */ /* 0x000fce0000400000 */
.L_x_5:
[----:B------:R-:W-:Y:S05]  /*0460*/  BSYNC.RECONVERGENT B1 ;  /* 0x0000000000017941 */ /* 0x000fea0003800200 */
.L_x_4:
[----:B------:R-:W-:Y:S01]  /*0470*/  FADD R23, -R12, R23 ;  /* 0x000000170c177221 */ /* 0x000fe20000000100 */
[----:B------:R-:W-:-:S03]  /*0480*/  MOV R25, 0x437c0000 ;  /* 0x437c000000197802 */ /* 0x000fc60000000f00 */
[----:B------:R-:W-:-:S04]  /*0490*/  FFMA.SAT R18, R23, R18, 0.5 ;  /* 0x3f00000017127423 */ /* 0x000fc80000002012 */
[----:B------:R-:W-:-:S04]  /*04a0*/  FFMA.RM R18, R18, R25, 12582913 ;  /* 0x4b40000112127423 */ /* 0x000fc80000004019 */
[C---:B------:R-:W-:Y:S01]  /*04b0*/  FADD R24, R18.reuse, -12583039 ;  /* 0xcb40007f12187421 */ /* 0x040fe20000000000 */
[----:B------:R-:W-:-:S03]  /*04c0*/  IMAD.SHL.U32 R18, R18, 0x800000, RZ ;  /* 0x0080000012127824 */ /* 0x000fc600078e00ff */
[----:B------:R-:W-:-:S04]  /*04d0*/  FFMA R24, R23, 1.4426950216293334961, -R24 ;  /* 0x3fb8aa3b17187823 */ /* 0x000fc80000000818 */
[----:B------:R-:W-:-:S06]  /*04e0*/  FFMA R24, R23, 1.925963033500011079e-08, R24 ;  /* 0x32a5706017187823 */ /* 0x000fcc0000000018 */
[----:B------:R-:W0:Y:S02]  /*04f0*/  MUFU.EX2 R24, R24 ;  /* 0x0000001800187308 */ /* 0x000e240000000800 */
[----:B0-----:R-:W-:-:S07]  /*0500*/  FFMA R13, R18, R24, R13 ;  /* 0x00000018120d7223 */ /* 0x001fce000000000d */
.L_x_3:
[----:B------:R-:W-:Y:S05]  /*0510*/  BSYNC.RECONVERGENT B0 ;  /* 0x0000000000007941 */ /* 0x000fea0003800200 */
.L_x_2:
[----:B------:R-:W-:Y:S01]  /*0520*/  IADD3 R23, P2, PT, R17, 0x400, RZ ;  /* 0x0000040011177810 */ /* 0x000fe20007f5e0ff */
[----:B------:R-:W-:Y:S03]  /*0530*/  BSSY.RECONVERGENT B0, `(.L_x_6) ;  /* 0x0000022000007945 */ /* 0x000fe60003800200 */
[----:B------:R-:W-:Y:S02]  /*0540*/  ISETP.GE.U32.AND P1, PT, R23, R2, PT ;  /* 0x000000021700720c */ /* 0x000fe40003f26070 */
[----:B------:R-:W-:-:S04]  /*0550*/  IADD3.X R23, PT, PT, RZ, R15, RZ, P2, !PT ;  /* 0x0000000fff177210 */ /* 0x000fc800017fe4ff */
[----:B------:R-:W-:-:S13]  /*0560*/  ISETP.GE.U32.AND.EX P1, PT, R23, R10, PT, P1 ;  /* 0x0000000a1700720c */ /* 0x000fda0003f26110 */
[----:B------:R-:W-:Y:S05]  /*0570*/  @P1 BRA `(.L_x_7) ;  /* 0x0000000000741947 */ /* 0x000fea0003800000 */
        /* <DEDUP_REMOVED lines=18> */
.L_x_9:
[----:B------:R-:W-:Y:S05]  /*06a0*/  BSYNC.RECONVERGENT B1 ;  /* 0x0000000000017941 */ /* 0x000fea0003800200 */
.L_x_8:
        /* <DEDUP_REMOVED lines=10> */
.L_x_7:
[----:B------:R-:W-:Y:S05]  /*0750*/  BSYNC.RECONVERGENT B0 ;  /* 0x0000000000007941 */ /* 0x000fea0003800200 */
.L_x_6:
        /* <DEDUP_REMOVED lines=24> */
.L_x_13:
[----:B------:R-:W-:Y:S05]  /*08e0*/  BSYNC.RECONVERGENT B1 ;  /* 0x0000000000017941 */ /* 0x000fea0003800200 */
.L_x_12:
        /* <DEDUP_REMOVED lines=10> */
.L_x_11:
[----:B------:R-:W-:Y:S05]  /*0990*/  BSYNC.RECONVERGENT B0 ;  /* 0x0000000000007941 */ /* 0x000fea0003800200 */
.L_x_10:
        /* <DEDUP_REMOVED lines=24> */
.L_x_17:
[----:B------:R-:W-:Y:S05]  /*0b20*/  BSYNC.RECONVERGENT B1 ;  /* 0x0000000000017941 */ /* 0x000fea0003800200 */
.L_x_16:
        /* <DEDUP_REMOVED lines=10> */
.L_x_15:
[----:B------:R-:W-:Y:S05]  /*0bd0*/  BSYNC.RECONVERGENT B0 ;  /* 0x0000000000007941 */ /* 0x000fea0003800200 */
.L_x_14:
[----:B------:R-:W-:Y:S02]  /*0be0*/  IADD3 R17, P1, PT, R17, 0x1000, RZ ;  /* 0x0000100011117810 */ /* 0x000fe40007f3e0ff */
[----:B------:R-:W-:-:S03]  /*0bf0*/  IADD3 R8, P2, PT, R8, 0x4000, RZ ;  /* 0x0000400008087810 */ /* 0x000fc60007f5e0ff */
[----:B------:R-:W-:Y:S01]  /*0c00*/  IMAD.X R15, RZ, RZ, R15, P1 ;  /* 0x000000ffff0f7224 */ /* 0x000fe200008e060f */
[----:B------:R-:W-:Y:S01]  /*0c10*/  IADD3.X R9, PT, PT, RZ, R9, RZ, P2, !PT ;  /* 0x00000009ff097210 */ /* 0x000fe200017fe4ff */
[----:B------:R-:W-:Y:S08]  /*0c20*/  @P0 BRA `(.L_x_18) ;  /* 0xfffffff400a00947 */ /* 0x000ff0000383ffff */
.L_x_1:
[----:B------:R-:W-:-:S04]  /*0c30*/  ISETP.NE.U32.AND P0, PT, R22, RZ, PT ;  /* 0x000000ff1600720c */ /* 0x000fc80003f05070 */
[----:B------:R-:W-:-:S13]  /*0c40*/  ISETP.NE.AND.EX P0, PT, R20, RZ, PT, P0 ;  /* 0x000000ff1400720c */ /* 0x000fda0003f05300 */
[----:B------:R-:W-:Y:S05]  /*0c50*/  @!P0 BRA `(.L_x_0) ;  /* 0x0000000000e48947 */ /* 0x000fea0003800000 */
[----:B------:R-:W1:Y:S01]  /*0c60*/  LDCU.64 UR4, c[0x0][0x380] ;  /* 0x00007000ff0477ac */ /* 0x000e620008000a00 */
[C---:B------:R-:W-:Y:S01]  /*0c70*/  SHF.L.U64.HI R15, R21.reuse, 0xa, R16 ;  /* 0x0000000a150f7819 */ /* 0x040fe20000010210 */
[----:B------:R-:W2:Y:S01]  /*0c80*/  LDC.64 R8, c[0x0][0x398] ;  /* 0x0000e600ff087b82 */ /* 0x000ea20000000a00 */
[----:B------:R-:W-:-:S04]  /*0c90*/  SHF.L.U32 R14, R21, 0xa, RZ ;  /* 0x0000000a150e7819 */ /* 0x000fc800000006ff */
[----:B0-----:R-:W-:Y:S01]  /*0ca0*/  LOP3.LUT R5, R14, R6, RZ, 0xfc, !PT ;  /* 0x000000060e057212 */ /* 0x001fe200078efcff */
[----:B------:R-:W-:-:S03]  /*0cb0*/  IMAD.WIDE.U32 R2, R2, UR8, R14 ;  /* 0x0000000802027c25 */ /* 0x000fc6000f8e000e */
[----:B------:R-:W-:Y:S01]  /*0cc0*/  IADD3 R7, P0, PT, R6, R2, RZ ;  /* 0x0000000206077210 */ /* 0x000fe20007f1e0ff */
[----:B------:R-:W-:-:S04]  /*0cd0*/  IMAD R2, R10, UR8, R3 ;  /* 0x000000080a027c24 */ /* 0x000fc8000f8e0203 */
[----:B------:R-:W-:Y:S01]  /*0ce0*/  IMAD.X R2, RZ, RZ, R2, P0 ;  /* 0x000000ffff027224 */ /* 0x000fe200000e0602 */
[----:B-1----:R-:W-:-:S04]  /*0cf0*/  LEA R3, P1, R7, UR4, 0x2 ;  /* 0x0000000407037c11 */ /* 0x002fc8000f8210ff */
[----:B------:R-:W-:-:S09]  /*0d00*/  LEA.HI.X R7, R7, UR5, R2, 0x2, P1 ;  /* 0x0000000507077c11 */ /* 0x000fd200088f1402 */
.L_x_23:
[----:B------:R-:W-:Y:S01]  /*0d10*/  IADD3 R22, P0, PT, R22, -0x1, RZ ;  /* 0xffffffff16167810 */ /* 0x000fe20007f1e0ff */
[----:B--2---:R-:W-:Y:S01]  /*0d20*/  IMAD.MOV.U32 R10, RZ, RZ, R9 ;  /* 0x000000ffff0a7224 */ /* 0x004fe200078e0009 */
[----:B------:R-:W-:Y:S01]  /*0d30*/  MOV R2, R8 ;  /* 0x0000000800027202 */ /* 0x000fe20000000f00 */
[----:B------:R-:W-:Y:S01]  /*0d40*/  BSSY.RECONVERGENT B0, `(.L_x_19) ;  /* 0x0000025000007945 */ /* 0x000fe20003800200 */
[----:B------:R-:W-:Y:S02]  /*0d50*/  IADD3.X R20, PT, PT, R20, -0x1, RZ, P0, !PT ;  /* 0xffffffff14147810 */ /* 0x000fe400007fe4ff */
[----:B------:R-:W-:Y:S02]  /*0d60*/  ISETP.GE.U32.AND P0, PT, R5, R2, PT ;  /* 0x000000020500720c */ /* 0x000fe40003f06070 */
[----:B------:R-:W-:Y:S02]  /*0d70*/  ISETP.NE.U32.AND P1, PT, R22, RZ, PT ;  /* 0x000000ff1600720c */ /* 0x000fe40003f25070 */
[----:B------:R-:W-:-:S02]  /*0d80*/  ISETP.GE.U32.AND.EX P0, PT, R15, R10, PT, P0 ;  /* 0x0000000a0f00720c */ /* 0x000fc40003f06100 */
[----:B------:R-:W-:-:S11]  /*0d90*/  ISETP.NE.AND.EX P1, PT, R20, RZ, PT, P1 ;  /* 0x000000ff1400720c */ /* 0x000fd60003f25310 */
[----:B------:R-:W-:Y:S05]  /*0da0*/  @P0 BRA `(.L_x_20) ;  /* 0x0000000000780947 */ /* 0x000fea0003800000 */
[----:B------:R-:W-:-:S05]  /*0db0*/  MOV R6, R3 ;  /* 0x0000000300067202 */ /* 0x000fca0000000f00 */
        /* <DEDUP_REMOVED lines=13> */
[----:B------:R-:W-:-:S06]  /*0e90*/  FFMA R17, R6, 1.925963033500011079e-08, R17 ;  /* 0x32a5706006117823 */ /* 0x000fcc0000000011 */
[----:B------:R-:W0:Y:S02]  /*0ea0*/  MUFU.EX2 R17, R17 ;  /* 0x0000001100117308 */ /* 0x000e240000000800 */
[----:B0-----:R-:W-:Y:S01]  /*0eb0*/  FMUL R6, R12, R17 ;  /* 0x000000110c067220 */ /* 0x001fe20000400000 */
[----:B------:R-:W-:-:S03]  /*0ec0*/  IMAD.MOV.U32 R12, RZ, RZ, R21 ;  /* 0x000000ffff0c7224 */ /* 0x000fc600078e0015 */
[----:B------:R-:W-:-:S07]  /*0ed0*/  FMUL R13, R13, R6 ;  /* 0x000000060d0d7220 */ /* 0x000fce0000400000 */
.L_x_22:
[----:B------:R-:W-:Y:S05]  /*0ee0*/  BSYNC.RECONVERGENT B1 ;  /* 0x0000000000017941 */ /* 0x000fea0003800200 */
.L_x_21:
        /* <DEDUP_REMOVED lines=10> */
.L_x_20:
[----:B------:R-:W-:Y:S05]  /*0f90*/  BSYNC.RECONVERGENT B0 ;  /* 0x0000000000007941 */ /* 0x000fea0003800200 */
.L_x_19:
[----:B------:R-:W-:Y:S02]  /*0fa0*/  IADD3 R5, P2, PT, R5, 0x400, RZ ;  /* 0x0000040005057810 */ /* 0x000fe40007f5e0ff */
[----:B------:R-:W-:-:S03]  /*0fb0*/  IADD3 R3, P0, PT, R3, 0x1000, RZ ;  /* 0x0000100003037810 */ /* 0x000fc60007f1e0ff */
[----:B------:R-:W-:Y:S01]  /*0fc0*/  IMAD.X R15, RZ, RZ, R15, P2 ;  /* 0x000000ffff0f7224 */ /* 0x000fe200010e060f */
[----:B------:R-:W-:Y:S01]  /*0fd0*/  IADD3.X R7, PT, PT, RZ, R7, RZ, P0, !PT ;  /* 0x00000007ff077210 */ /* 0x000fe200007fe4ff */
[----:B------:R-:W-:Y:S08]  /*0fe0*/  @P1 BRA `(.L_x_23) ;  /* 0xfffffffc00481947 */ /* 0x000ff0000383ffff */
.L_x_0:
[----:B------:R-:W1:Y:S01]  /*0ff0*/  S2R R14, SR_TID.X ;  /* 0x00000000000e7919 */ /* 0x000e620000002100 */
[----:B------:R-:W2:Y:S01]  /*1000*/  S2UR UR5, SR_CgaCtaId ;  /* 0x00000000000579c3 */ /* 0x000ea20000008800 */
[----:B------:R-:W-:Y:S01]  /*1010*/  UMOV UR4, 0x400 ;  /* 0x0000040000047882 */ /* 0x000fe20000000000 */
[----:B------:R-:W-:Y:S01]  /*1020*/  HFMA2 R21, -RZ, RZ, 0.96630859375, -0.0022525787353515625 ;  /* 0x3bbb989dff157431 */ /* 0x000fe200000001ff */
[----:B--2---:R-:W-:-:S06]  /*1030*/  ULEA UR4, UR5, UR4, 0x18 ;  /* 0x0000000405047291 */ /* 0x004fcc000f8ec0ff */
[C---:B-1----:R-:W-:Y:S02]  /*1040*/  LEA R3, R14.reuse, UR4, 0x2 ;  /* 0x000000040e037c11 */ /* 0x042fe4000f8e10ff */
[C---:B------:R-:W-:Y:S02]  /*1050*/  ISETP.GT.U32.AND P0, PT, R14.reuse, 0x1ff, PT ;  /* 0x000001ff0e00780c */ /* 0x040fe40003f04070 */
[C---:B------:R-:W-:Y:S01]  /*1060*/  ISETP.GT.U32.AND P2, PT, R14.reuse, 0xff, PT ;  /* 0x000000ff0e00780c */ /* 0x040fe20003f44070 */
[----:B------:R-:W-:Y:S01]  /*1070*/  STS [R3], R12 ;  /* 0x0000000c03007388 */ /* 0x000fe20000000800 */
[----:B------:R-:W-:Y:S01]  /*1080*/  BAR.SYNC.DEFER_BLOCKING 0x0 ;  /* 0x0000000000007b1d */ /* 0x000fe20000010000 */
[C---:B------:R-:W-:Y:S02]  /*1090*/  ISETP.GT.U32.AND P3, PT, R14.reuse, 0x7f, PT ;  /* 0x0000007f0e00780c */ /* 0x040fe40003f64070 */
[C---:B------:R-:W-:Y:S02]  /*10a0*/  ISETP.GT.U32.AND P4, PT, R14.reuse, 0x3f, PT ;  /* 0x0000003f0e00780c */ /* 0x040fe40003f84070 */
[----:B------:R-:W-:-:S02]  /*10b0*/  ISETP.GT.U32.AND P5, PT, R14, 0x3df, PT ;  /* 0x000003df0e00780c */ /* 0x000fc40003fa4070 */
[----:B------:R-:W-:Y:S02]  /*10c0*/  ISETP.NE.AND P1, PT, R14, RZ, PT ;  /* 0x000000ff0e00720c */ /* 0x000fe40003f25270 */
[----:B------:R-:W-:Y:S04]  /*10d0*/  @!P0 LDS R5, [R3] ;  /* 0x0000000003058984 */ /* 0x000fe80000000800 */
[----:B0-----:R-:W0:Y:S02]  /*10e0*/  @!P0 LDS R6, [R3+0x800] ;  /* 0x0008000003068984 */ /* 0x001e240000000800 */
[----:B0-----:R-:W-:-:S05]  /*10f0*/  @!P0 FMNMX R6, R5, R6, !PT ;  /* 0x0000000605068209 */ /* 0x001fca0007800000 */
[----:B------:R-:W-:Y:S01]  /*1100*/  @!P0 STS [R3], R6 ;  /* 0x0000000603008388 */ /* 0x000fe20000000800 */
[----:B------:R-:W-:Y:S06]  /*1110*/  BAR.SYNC.DEFER_BLOCKING 0x0 ;  /* 0x0000000000007b1d */ /* 0x000fec0000010000 */
[----:B------:R-:W-:Y:S04]  /*1120*/  @!P2 LDS R5, [R3] ;  /* 0x000000000305a984 */ /* 0x000fe80000000800 */
[----:B------:R-:W0:Y:S02]  /*1130*/  @!P2 LDS R8, [R3+0x400] ;  /* 0x000400000308a984 */ /* 0x000e240000000800 */
        /* <DEDUP_REMOVED lines=13> */
[----:B------:R-:W-:Y:S04]  /*1210*/  LDS R5, [R3] ;  /* 0x0000000003057984 */ /* 0x000fe80000000800 */
[----:B------:R-:W0:Y:S02]  /*1220*/  @!P5 LDS R8, [R3+0x80] ;  /* 0x000080000308d984 */ /* 0x000e240000000800 */
[----:B0-----:R-:W-:-:S05]  /*1230*/  @!P5 FMNMX R5, R5, R8, !PT ;  /* 0x000000080505d209 */ /* 0x001fca0007800000 */
[----:B------:R-:W0:Y:S02]  /*1240*/  SHFL.DOWN PT, R8, R5, 0x10, 0x1f ;  /* 0x0a001f0005087f89 */ /* 0x000e2400000e0000 */
[----:B0-----:R-:W-:-:S05]  /*1250*/  FMNMX R8, R8, R5, !PT ;  /* 0x0000000508087209 */ /* 0x001fca0007800000 */
[----:B------:R-:W0:Y:S02]  /*1260*/  SHFL.DOWN PT, R7, R8, 0x8, 0x1f ;  /* 0x09001f0008077f89 */ /* 0x000e2400000e0000 */
[----:B0-----:R-:W-:-:S05]  /*1270*/  FMNMX R7, R8, R7, !PT ;  /* 0x0000000708077209 */ /* 0x001fca0007800000 */
[----:B------:R-:W0:Y:S02]  /*1280*/  SHFL.DOWN PT, R16, R7, 0x4, 0x1f ;  /* 0x08801f0007107f89 */ /* 0x000e2400000e0000 */
[----:B0-----:R-:W-:Y:S01]  /*1290*/  FMNMX R16, R7, R16, !PT ;  /* 0x0000001007107209 */ /* 0x001fe20007800000 */
[----:B------:R-:W-:-:S04]  /*12a0*/  IMAD.MOV.U32 R7, RZ, RZ, 0x437c0000 ;  /* 0x437c0000ff077424 */ /* 0x000fc800078e00ff */
[----:B------:R-:W0:Y:S02]  /*12b0*/  SHFL.DOWN PT, R9, R16, 0x2, 0x1f ;  /* 0x08401f0010097f89 */ /* 0x000e2400000e0000 */
[----:B0-----:R-:W-:-:S05]  /*12c0*/  FMNMX R9, R16, R9, !PT ;  /* 0x0000000910097209 */ /* 0x001fca0007800000 */
[----:B------:R-:W0:Y:S02]  /*12d0*/  SHFL.DOWN PT, R6, R9, 0x1, 0x1f ;  /* 0x08201f0009067f89 */ /* 0x000e2400000e0000 */
[----:B0-----:R-:W-:-:S05]  /*12e0*/  FMNMX R17, R9, R6, !PT ;  /* 0x0000000609117209 */ /* 0x001fca0007800000 */
[----:B------:R-:W-:Y:S01]  /*12f0*/  @!P1 STS [UR4], R17 ;  /* 0x00000011ff009988 */ /* 0x000fe20008000804 */
[----:B------:R-:W-:Y:S06]  /*1300*/  BAR.SYNC.DEFER_BLOCKING 0x0 ;  /* 0x0000000000007b1d */ /* 0x000fec0000010000 */
[----:B------:R-:W0:Y:S02]  /*1310*/  LDS R5, [UR4] ;  /* 0x00000004ff057984 */ /* 0x000e240008000800 */
[----:B0-----:R-:W-:-:S04]  /*1320*/  FADD R12, -R5, R12 ;  /* 0x0000000c050c7221 */ /* 0x001fc80000000100 */
[----:B------:R-:W-:-:S04]  /*1330*/  FFMA.SAT R6, R12, R21, 0.5 ;  /* 0x3f0000000c067423 */ /* 0x000fc80000002015 */
[----:B------:R-:W-:-:S04]  /*1340*/  FFMA.RM R6, R6, R7, 12582913 ;  /* 0x4b40000106067423 */ /* 0x000fc80000004007 */
[C---:B------:R-:W-:Y:S01]  /*1350*/  FADD R7, R6.reuse, -12583039 ;  /* 0xcb40007f06077421 */ /* 0x040fe20000000000 */
[----:B------:R-:W-:-:S03]  /*1360*/  SHF.L.U32 R6, R6, 0x17, RZ ;  /* 0x0000001706067819 */ /* 0x000fc600000006ff */
[----:B------:R-:W-:-:S04]  /*1370*/  FFMA R7, R12, 1.4426950216293334961, -R7 ;  /* 0x3fb8aa3b0c077823 */ /* 0x000fc80000000807 */
[----:B------:R-:W-:-:S06]  /*1380*/  FFMA R7, R12, 1.925963033500011079e-08, R7 ;  /* 0x32a570600c077823 */ /* 0x000fcc0000000007 */
[----:B------:R-:W0:Y:S02]  /*1390*/  MUFU.EX2 R7, R7 ;  /* 0x0000000700077308 */ /* 0x000e240000000800 */
[----:B0-----:R-:W-:-:S04]  /*13a0*/  FMUL R6, R6, R7 ;  /* 0x0000000706067220 */ /* 0x001fc80000400000 */
[----:B------:R-:W-:-:S05]  /*13b0*/  FMUL R6, R6, R13 ;  /* 0x0000000d06067220 */ /* 0x000fca0000400000 */
[----:B------:R-:W-:Y:S01]  /*13c0*/  STS [R3], R6 ;  /* 0x0000000603007388 */ /* 0x000fe20000000800 */
[----:B------:R-:W-:Y:S06]  /*13d0*/  BAR.SYNC.DEFER_BLOCKING 0x0 ;  /* 0x0000000000007b1d */ /* 0x000fec0000010000 */
[----:B------:R-:W-:Y:S04]  /*13e0*/  @!P0 LDS R8, [R3+0x800] ;  /* 0x0008000003088984 */ /* 0x000fe80000000800 */
[----:B------:R-:W0:Y:S02]  /*13f0*/  @!P0 LDS R9, [R3] ;  /* 0x0000000003098984 */ /* 0x000e240000000800 */
[----:B0-----:R-:W-:-:S05]  /*1400*/  @!P0 FADD R8, R8, R9 ;  /* 0x0000000908088221 */ /* 0x001fca0000000000 */
[----:B------:R-:W-:Y:S01]  /*1410*/  @!P0 STS [R3], R8 ;  /* 0x0000000803008388 */ /* 0x000fe20000000800 */
[----:B------:R-:W-:Y:S01]  /*1420*/  BAR.SYNC.DEFER_BLOCKING 0x0 ;  /* 0x0000000000007b1d */ /* 0x000fe20000010000 */
[----:B------:R-:W-:-:S04]  /*1430*/  ISETP.GE.U32.AND P0, PT, R4, 0x400, PT ;  /* 0x000004000400780c */ /* 0x000fc80003f06070 */
[----:B------:R-:W-:Y:S01]  /*1440*/  ISETP.GE.U32.AND.EX P0, PT, R11, RZ, PT, P0 ;  /* 0x000000ff0b00720c */ /* 0x000fe20003f06100 */
[----:B------:R-:W-:Y:S04]  /*1450*/  @!P2 LDS R7, [R3+0x400] ;  /* 0x000400000307a984 */ /* 0x000fe80000000800 */
[----:B------:R-:W0:Y:S02]  /*1460*/  @!P2 LDS R12, [R3] ;  /* 0x00000000030ca984 */ /* 0x000e240000000800 */
[----:B0-----:R-:W-:-:S05]  /*1470*/  @!P2 FADD R12, R7, R12 ;  /* 0x0000000c070ca221 */ /* 0x001fca0000000000 */
[----:B------:R-:W-:Y:S01]  /*1480*/  @!P2 STS [R3], R12 ;  /* 0x0000000c0300a388 */ /* 0x000fe20000000800 */
[----:B------:R-:W-:Y:S06]  /*1490*/  BAR.SYNC.DEFER_BLOCKING 0x0 ;  /* 0x0000000000007b1d */ /* 0x000fec0000010000 */
        /* <DEDUP_REMOVED lines=10> */
[----:B------:R-:W-:Y:S04]  /*1540*/  LDS R7, [R3] ;  /* 0x0000000003077984 */ /* 0x000fe80000000800 */
[----:B------:R-:W0:Y:S02]  /*1550*/  @!P5 LDS R12, [R3+0x80] ;  /* 0x00008000030cd984 */ /* 0x000e240000000800 */
[----:B0-----:R-:W-:-:S05]  /*1560*/  @!P5 FADD R7, R7, R12 ;  /* 0x0000000c0707d221 */ /* 0x001fca0000000000 */
[----:B------:R-:W0:Y:S02]  /*1570*/  SHFL.DOWN PT, R12, R7, 0x10, 0x1f ;  /* 0x0a001f00070c7f89 */ /* 0x000e2400000e0000 */
[----:B0-----:R-:W-:-:S05]  /*1580*/  FADD R12, R12, R7 ;  /* 0x000000070c0c7221 */ /* 0x001fca0000000000 */
        /* <DEDUP_REMOVED lines=8> */
[----:B------:R0:W-:Y:S01]  /*1610*/  @!P1 STS [UR4], R8 ;  /* 0x00000008ff009988 */ /* 0x0001e20008000804 */
[----:B------:R-:W-:Y:S06]  /*1620*/  BAR.SYNC.DEFER_BLOCKING 0x0 ;  /* 0x0000000000007b1d */ /* 0x000fec0000010000 */
[----:B------:R-:W1:Y:S02]  /*1630*/  LDS R3, [UR4] ;  /* 0x00000004ff037984 */ /* 0x000e640008000800 */
[----:B------:R-:W-:Y:S06]  /*1640*/  BAR.SYNC.DEFER_BLOCKING 0x0 ;  /* 0x0000000000007b1d */ /* 0x000fec0000010000 */
[----:B------:R-:W-:Y:S05]  /*1650*/  @!P0 EXIT ;  /* 0x000000000000894d */ /* 0x000fea0003800000 */
[----:B------:R-:W-:-:S04]  /*1660*/  IADD3 R6, P1, PT, R19, -0x1, RZ ;  /* 0xffffffff13067810 */ /* 0x000fc80007f3e0ff */
[----:B------:R-:W-:Y:S02]  /*1670*/  ISETP.GE.U32.AND P0, PT, R6, 0x3, PT ;  /* 0x000000030600780c */ /* 0x000fe40003f06070 */
[----:B------:R-:W-:-:S04]  /*1680*/  IADD3.X R6, PT, PT, R0, -0x1, RZ, P1, !PT ;  /* 0xffffffff00067810 */ /* 0x000fc80000ffe4ff */
[----:B------:R-:W-:Y:S02]  /*1690*/  ISETP.GE.U32.AND.EX P0, PT, R6, RZ, PT, P0 ;  /* 0x000000ff0600720c */ /* 0x000fe40003f06100 */
[----:B------:R-:W-:-:S11]  /*16a0*/  CS2R R6, SRZ ;  /* 0x0000000000067805 */ /* 0x000fd6000001ff00 */
[----:B------:R-:W-:Y:S05]  /*16b0*/  @!P0 BRA `(.L_x_24) ;  /* 0x0000000800748947 */ /* 0x000fea0003800000 */
[----:B------:R-:W2:Y:S01]  /*16c0*/  LDCU.128 UR12, c[0x0][0x380] ;  /* 0x00007000ff0c77ac */ /* 0x000ea20008000c00 */
[----:B------:R-:W-:Y:S01]  /*16d0*/  IMAD.MOV.U32 R15, RZ, RZ, RZ ;  /* 0x000000ffff0f7224 */ /* 0x000fe200078e00ff */
[----:B------:R-:W-:Y:S01]  /*16e0*/  MOV R20, R14 ;  /* 0x0000000e00147202 */ /* 0x000fe20000000f00 */
[----:B------:R-:W-:Y:S01]  /*16f0*/  IMAD.MOV.U32 R21, RZ, RZ, RZ ;  /* 0x000000ffff157224 */ /* 0x000fe200078e00ff */
[----:B------:R-:W3:Y:S01]  /*1700*/  LDCU.64 UR4, c[0x0][0x398] ;  /* 0x00007300ff0477ac */ /* 0x000ee20008000a00 */
[----:B------:R-:W-:-:S04]  /*1710*/  IMAD.WIDE.U32 R6, R2, UR8, R14 ;  /* 0x0000000802067c25 */ /* 0x000fc8000f8e000e */
[----:B------:R-:W-:Y:S01]  /*1720*/  IMAD R7, R10, UR8, R7 ;  /* 0x000000080a077c24 */ /* 0x000fe2000f8e0207 */
[----:B------:R-:W-:-:S04]  /*1730*/  LEA R10, P0, R6, 0x2000, 0x2 ;  /* 0x00002000060a7811 */ /* 0x000fc800078010ff */
[----:B------:R-:W-:Y:S02]  /*1740*/  LEA.HI.X R6, R6, RZ, R7, 0x2, P0 ;  /* 0x000000ff06067211 */ /* 0x000fe400000f1407 */
[----:B------:R-:W-:Y:S02]  /*1750*/  LOP3.LUT R7, R0, 0x3fffff, RZ, 0xc0, !PT ;  /* 0x003fffff00077812 */ /* 0x000fe400078ec0ff */
[C---:B--2---:R-:W-:Y:S02]  /*1760*/  IADD3 R12, P0, PT, R10.reuse, UR12, RZ ;  /* 0x0000000c0a0c7c10 */ /* 0x044fe4000ff1e0ff */
[----:B------:R-:W-:Y:S01]  /*1770*/  IADD3 R10, P1, PT, R10, UR14, RZ ;  /* 0x0000000e0a0a7c10 */ /* 0x000fe2000ff3e0ff */
[----:B------:R-:W-:Y:S01]  /*1780*/  IMAD.MOV.U32 R23, RZ, RZ, R7 ;  /* 0x000000ffff177224 */ /* 0x000fe200078e0007 */
[C---:B------:R-:W-:Y:S02]  /*1790*/  IADD3.X R13, PT, PT, R6.reuse, UR13, RZ, P0, !PT ;  /* 0x0000000d060d7c10 */ /* 0x040fe400087fe4ff */
[----:B------:R-:W-:-:S02]  /*17a0*/  IADD3.X R11, PT, PT, R6, UR15, RZ, P1, !PT ;  /* 0x0000000f060b7c10 */ /* 0x000fc40008ffe4ff */
[----:B------:R-:W-:-:S04]  /*17b0*/  LOP3.LUT R6, R19, 0xfffffffc, RZ, 0xc0, !PT ;  /* 0xfffffffc13067812 */ /* 0x000fc800078ec0ff */
[----:B---3--:R-:W-:-:S07]  /*17c0*/  MOV R22, R6 ;  /* 0x0000000600167202 */ /* 0x008fce0000000f00 */
.L_x_41:
[----:B------:R-:W-:Y:S01]  /*17d0*/  ISETP.GE.U32.AND P1, PT, R20, UR4, PT ;  /* 0x0000000414007c0c */ /* 0x000fe2000bf26070 */
[----:B------:R-:W-:Y:S01]  /*17e0*/  BSSY.RECONVERGENT B2, `(.L_x_25) ;  /* 0x0000020000027945 */ /* 0x000fe20003800200 */
[----:B------:R-:W-:Y:S02]  /*17f0*/  IADD3 R22, P0, PT, R22, -0x4, RZ ;  /* 0xfffffffc16167810 */ /* 0x000fe40007f1e0ff */
[----:B------:R-:W-:Y:S02]  /*1800*/  ISETP.GE.U32.AND.EX P1, PT, R21, UR5, PT, P1 ;  /* 0x0000000515007c0c */ /* 0x000fe4000bf26110 */
[----:B------:R-:W-:Y:S02]  /*1810*/  IADD3.X R23, PT, PT, R23, -0x1, RZ, P0, !PT ;  /* 0xffffffff17177810 */ /* 0x000fe400007fe4ff */
[----:B------:R-:W-:-:S04]  /*1820*/  ISETP.NE.U32.AND P0, PT, R22, RZ, PT ;  /* 0x000000ff1600720c */ /* 0x000fc80003f05070 */
[----:B------:R-:W-:-:S05]  /*1830*/  ISETP.NE.AND.EX P0, PT, R23, RZ, PT, P0 ;  /* 0x000000ff1700720c */ /* 0x000fca0003f05300 */
[----:B------:R-:W-:Y:S08]  /*1840*/  @P1 BRA `(.L_x_26) ;  /* 0x0000000000641947 */ /* 0x000ff00003800000 */
[----:B------:R-:W2:Y:S01]  /*1850*/  LDG.E R0, desc[UR6][R12.64+-0x2000] ;  /* 0xffe000060c007981 */ /* 0x000ea2000c1e1900 */
[----:B------:R-:W-:Y:S02]  /*1860*/  HFMA2 R9, -RZ, RZ, 0.96630859375, -0.0022525787353515625 ;  /* 0x3bbb989dff097431 */ /* 0x000fe400000001ff */
[----:B------:R-:W-:Y:S01]  /*1870*/  IMAD.MOV.U32 R17, RZ, RZ, 0x437c0000 ;  /* 0x437c0000ff117424 */ /* 0x000fe200078e00ff */
[----:B01----:R-:W0:Y:S01]  /*1880*/  MUFU.RCP R8, R3 ;  /* 0x0000000300087308 */ /* 0x003e220000001000 */
[----:B------:R-:W-:Y:S01]  /*1890*/  BSSY.RECONVERGENT B3, `(.L_x_27) ;  /* 0x0000013000037945 */ /* 0x000fe20003800200 */
[----:B--2---:R-:W-:-:S04]  /*18a0*/  FADD R0, -R5, R0 ;  /* 0x0000000005007221 */ /* 0x004fc80000000100 */
[----:B------:R-:W-:-:S04]  /*18b0*/  FFMA.SAT R2, R0, R9, 0.5 ;  /* 0x3f00000000027423 */ /* 0x000fc80000002009 */
[----:B------:R-:W-:Y:S01]  /*18c0*/  FFMA.RM R2, R2, R17, 12582913 ;  /* 0x4b40000102027423 */ /* 0x000fe20000004011 */
[----:B0-----:R-:W-:-:S03]  /*18d0*/  FFMA R17, -R3, R8, 1 ;  /* 0x3f80000003117423 */ /* 0x001fc60000000108 */
[----:B------:R-:W-:Y:S01]  /*18e0*/  FADD R9, R2, -12583039 ;  /* 0xcb40007f02097421 */ /* 0x000fe20000000000 */
[----:B------:R-:W-:-:S03]  /*18f0*/  FFMA R17, R8, R17, R8 ;  /* 0x0000001108117223 */ /* 0x000fc60000000008 */
[----:B------:R-:W-:-:S04]  /*1900*/  FFMA R9, R0, 1.4426950216293334961, -R9 ;  /* 0x3fb8aa3b00097823 */ /* 0x000fc80000000809 */
[----:B------:R-:W-:Y:S01]  /*1910*/  FFMA R9, R0, 1.925963033500011079e-08, R9 ;  /* 0x32a5706000097823 */ /* 0x000fe20000000009 */
[----:B------:R-:W-:-:S05]  /*1920*/  SHF.L.U32 R0, R2, 0x17, RZ ;  /* 0x0000001702007819 */ /* 0x000fca00000006ff */
[----:B------:R-:W0:Y:S02]  /*1930*/  MUFU.EX2 R9, R9 ;  /* 0x0000000900097308 */ /* 0x000e240000000800 */
[----:B0-----:R-:W-:-:S06]  /*1940*/  FMUL R0, R0, R9 ;  /* 0x0000000900007220 */ /* 0x001fcc0000400000 */
[----:B------:R-:W0:Y:S01]  /*1950*/  FCHK P1, R0, R3 ;  /* 0x0000000300007302 */ /* 0x000e220000020000 */
[----:B------:R-:W-:-:S04]  /*1960*/  FFMA R2, R0, R17, RZ ;  /* 0x0000001100027223 */ /* 0x000fc800000000ff */
[----:B------:R-:W-:-:S04]  /*1970*/  FFMA R8, -R3, R2, R0 ;  /* 0x0000000203087223 */ /* 0x000fc80000000100 */
[----:B------:R-:W-:Y:S01]  /*1980*/  FFMA R17, R17, R8, R2 ;  /* 0x0000000811117223 */ /* 0x000fe20000000002 */
[----:B0-----:R-:W-:Y:S06]  /*1990*/  @!P1 BRA `(.L_x_28) ;  /* 0x0000000000089947 */ /* 0x001fec0003800000 */
[----:B------:R-:W-:-:S07]  /*19a0*/  MOV R2, 0x19c0 ;  /* 0x000019c000027802 */ /* 0x000fce0000000f00 */
[----:B------:R-:W-:Y:S05]  /*19b0*/  CALL.REL.NOINC `($__internal_0_$__cuda_sm3x_div_rn_noftz_f32_slowpath) ;  /* 0x0000000c00fc7944 */ /* 0x000fea0003c00000 */
.L_x_28:
[----:B------:R-:W-:Y:S05]  /*19c0*/  BSYNC.RECONVERGENT B3 ;  /* 0x0000000000037941 */ /* 0x000fea0003800200 */
.L_x_27:
[----:B------:R2:W-:Y:S02]  /*19d0*/  STG.E desc[UR6][R10.64+-0x2000], R17 ;  /* 0xffe000110a007986 */ /* 0x0005e4000c101906 */
.L_x_26:
[----:B------:R-:W-:Y:S05]  /*19e0*/  BSYNC.RECONVERGENT B2 ;  /* 0x0000000000027941 */ /* 0x000fea0003800200 */
.L_x_25:
[----:B------:R-:W-:Y:S01]  /*19f0*/  IADD3 R0, P2, PT, R20, 0x400, RZ ;  /* 0x0000040014007810 */ /* 0x000fe20007f5e0ff */
[----:B------:R-:W-:Y:S03]  /*1a00*/  BSSY.RECONVERGENT B2, `(.L_x_29) ;  /* 0x000001f000027945 */ /* 0x000fe60003800200 */
[----:B------:R-:W-:Y:S01]  /*1a10*/  ISETP.GE.U32.AND P1, PT, R0, UR4, PT ;  /* 0x0000000400007c0c */ /* 0x000fe2000bf26070 */
[----:B------:R-:W-:-:S05]  /*1a20*/  IMAD.X R0, RZ, RZ, R21, P2 ;  /* 0x000000ffff007224 */ /* 0x000fca00010e0615 */
[----:B------:R-:W-:-:S13]  /*1a30*/  ISETP.GE.U32.AND.EX P1, PT, R0, UR5, PT, P1 ;  /* 0x0000000500007c0c */ /* 0x000fda000bf26110 */
[----:B------:R-:W-:Y:S05]  /*1a40*/  @P1 BRA `(.L_x_30) ;  /* 0x0000000000681947 */ /* 0x000fea0003800000 */
[----:B------:R-:W3:Y:S01]  /*1a50*/  LDG.E R0, desc[UR6][R12.64+-0x1000] ;  /* 0xfff000060c007981 */ /* 0x000ee2000c1e1900 */
[----:B------:R-:W-:Y:S01]  /*1a60*/  MOV R9, 0x3bbb989d ;  /* 0x3bbb989d00097802 */ /* 0x000fe20000000f00 */
[----:B--2---:R-:W-:Y:S01]  /*1a70*/  IMAD.MOV.U32 R17, RZ, RZ, 0x437c0000 ;  /* 0x437c0000ff117424 */ /* 0x004fe200078e00ff */
[----:B-1----:R-:W1:Y:S01]  /*1a80*/  MUFU.RCP R16, R3 ;  /* 0x0000000300107308 */ /* 0x002e620000001000 */
[----:B------:R-:W-:Y:S01]  /*1a90*/  BSSY.RECONVERGENT B3, `(.L_x_31) ;  /* 0x0000014000037945 */ /* 0x000fe20003800200 */
[----:B---3--:R-:W-:-:S04]  /*1aa0*/  FADD R0, -R5, R0 ;  /* 0x0000000005007221 */ /* 0x008fc80000000100 */
[----:B------:R-:W-:-:S04]  /*1ab0*/  FFMA.SAT R2, R0, R9, 0.5 ;  /* 0x3f00000000027423 */ /* 0x000fc80000002009 */
[----:B------:R-:W-:Y:S01]  /*1ac0*/  FFMA.RM R2, R2, R17, 12582913 ;  /* 0x4b40000102027423 */ /* 0x000fe20000004011 */
[----:B-1----:R-:W-:-:S03]  /*1ad0*/  FFMA R17, -R3, R16, 1 ;  /* 0x3f80000003117423 */ /* 0x002fc60000000110 */
[C---:B------:R-:W-:Y:S01]  /*1ae0*/  FADD R9, R2.reuse, -12583039 ;  /* 0xcb40007f02097421 */ /* 0x040fe20000000000 */
[----:B------:R-:W-:-:S03]  /*1af0*/  SHF.L.U32 R2, R2, 0x17, RZ ;  /* 0x0000001702027819 */ /* 0x000fc600000006ff */
[----:B------:R-:W-:-:S04]  /*1b00*/  FFMA R9, R0, 1.4426950216293334961, -R9 ;  /* 0x3fb8aa3b00097823 */ /* 0x000fc80000000809 */
[----:B------:R-:W-:Y:S01]  /*1b10*/  FFMA R9, R0, 1.925963033500011079e-08, R9 ;  /* 0x32a5706000097823 */ /* 0x000fe20000000009 */
[----:B------:R-:W-:-:S05]  /*1b20*/  FFMA R0, R16, R17, R16 ;  /* 0x0000001110007223 */ /* 0x000fca0000000010 */
[----:B------:R-:W0:Y:S02]  /*1b30*/  MUFU.EX2 R9, R9 ;  /* 0x0000000900097308 */ /* 0x000e240000000800 */
[----:B0-----:R-:W-:-:S06]  /*1b40*/  FMUL R8, R2, R9 ;  /* 0x0000000902087220 */ /* 0x001fcc0000400000 */
[----:B------:R-:W0:Y:S01]  /*1b50*/  FCHK P1, R8, R3 ;  /* 0x0000000308007302 */ /* 0x000e220000020000 */
[----:B------:R-:W-:-:S04]  /*1b60*/  FFMA R2, R0, R8, RZ ;  /* 0x0000000800027223 */ /* 0x000fc800000000ff */
[----:B------:R-:W-:-:S04]  /*1b70*/  FFMA R17, -R3, R2, R8 ;  /* 0x0000000203117223 */ /* 0x000fc80000000108 */
[----:B------:R-:W-:Y:S01]  /*1b80*/  FFMA R17, R0, R17, R2 ;  /* 0x0000001100117223 */ /* 0x000fe20000000002 */
[----:B0-----:R-:W-:Y:S06]  /*1b90*/  @!P1 BRA `(.L_x_32) ;  /* 0x00000000000c9947 */ /* 0x001fec0003800000 */
[----:B------:R-:W-:Y:S01]  /*1ba0*/  IMAD.MOV.U32 R0, RZ, RZ, R8 ;  /* 0x000000ffff007224 */ /* 0x000fe200078e0008 */
[----:B------:R-:W-:-:S07]  /*1bb0*/  MOV R2, 0x1bd0 ;  /* 0x00001bd000027802 */ /* 0x000fce0000000f00 */
[----:B------:R-:W-:Y:S05]  /*1bc0*/  CALL.REL.NOINC `($__internal_0_$__cuda_sm3x_div_rn_noftz_f32_slowpath) ;  /* 0x0000000c00787944 */ /* 0x000fea0003c00000 */
.L_x_32:
[----:B------:R-:W-:Y:S05]  /*1bd0*/  BSYNC.RECONVERGENT B3 ;  /* 0x0000000000037941 */ /* 0x000fea0003800200 */
.L_x_31:
[----:B------:R3:W-:Y:S02]  /*1be0*/  STG.E desc[UR6][R10.64+-0x1000], R17 ;  /* 0xfff000110a007986 */ /* 0x0007e4000c101906 */
.L_x_30:
[----:B------:R-:W-:Y:S05]  /*1bf0*/  BSYNC.RECONVERGENT B2 ;  /* 0x0000000000027941 */ /* 0x000fea0003800200 */
.L_x_29:
[----:B------:R-:W-:Y:S01]  /*1c00*/  IADD3 R0, P2, PT, R20, 0x800, RZ ;  /* 0x0000080014007810 */ /* 0x000fe20007f5e0ff */
[----:B------:R-:W-:Y:S03]  /*1c10*/  BSSY.RECONVERGENT B2, `(.L_x_33) ;  /* 0x000001f000027945 */ /* 0x000fe60003800200 */
[----:B------:R-:W-:Y:S02]  /*1c20*/  ISETP.GE.U32.AND P1, PT, R0, UR4, PT ;  /* 0x0000000400007c0c */ /* 0x000fe4000bf26070 */
[----:B------:R-:W-:-:S04]  /*1c30*/  IADD3.X R0, PT, PT, RZ, R21, RZ, P2, !PT ;  /* 0x00000015ff007210 */ /* 0x000fc800017fe4ff */
[----:B------:R-:W-:-:S13]  /*1c40*/  ISETP.GE.U32.AND.EX P1, PT, R0, UR5, PT, P1 ;  /* 0x0000000500007c0c */ /* 0x000fda000bf26110 */
[----:B------:R-:W-:Y:S05]  /*1c50*/  @P1 BRA `(.L_x_34) ;  /* 0x0000000000681947 */ /* 0x000fea0003800000 */
[----:B------:R-:W4:Y:S01]  /*1c60*/  LDG.E R0, desc[UR6][R12.64] ;  /* 0x000000060c007981 */ /* 0x000f22000c1e1900 */
[----:B--23--:R-:W-:Y:S02]  /*1c70*/  HFMA2 R17, -RZ, RZ, 3.7421875, 0 ;  /* 0x437c0000ff117431 */ /* 0x00cfe400000001ff */
[----:B------:R-:W-:Y:S01]  /*1c80*/  IMAD.MOV.U32 R9, RZ, RZ, 0x3bbb989d ;  /* 0x3bbb989dff097424 */ /* 0x000fe200078e00ff */
[----:B-1----:R-:W1:Y:S01]  /*1c90*/  MUFU.RCP R16, R3 ;  /* 0x0000000300107308 */ /* 0x002e620000001000 */
[----:B------:R-:W-:Y:S01]  /*1ca0*/  BSSY.RECONVERGENT B3, `(.L_x_35) ;  /* 0x0000014000037945 */ /* 0x000fe20003800200 */
[----:B----4-:R-:W-:-:S04]  /*1cb0*/  FADD R0, -R5, R0 ;  /* 0x0000000005007221 */ /* 0x010fc80000000100 */
[----:B------:R-:W-:-:S04]  /*1cc0*/  FFMA.SAT R2, R0, R9, 0.5 ;  /* 0x3f00000000027423 */ /* 0x000fc80000002009 */
[----:B------:R-:W-:Y:S01]  /*1cd0*/  FFMA.RM R2, R2, R17, 12582913 ;  /* 0x4b40000102027423 */ /* 0x000fe20000004011 */
[----:B-1----:R-:W-:-:S03]  /*1ce0*/  FFMA R17, -R3, R16, 1 ;  /* 0x3f80000003117423 */ /* 0x002fc60000000110 */
[C---:B------:R-:W-:Y:S01]  /*1cf0*/  FADD R9, R2.reuse, -12583039 ;  /* 0xcb40007f02097421 */ /* 0x040fe20000000000 */
[----:B------:R-:W-:-:S03]  /*1d00*/  IMAD.SHL.U32 R2, R2, 0x800000, RZ ;  /* 0x0080000002027824 */ /* 0x000fc600078e00ff */
        /* <DEDUP_REMOVED lines=10> */
[----:B------:R-:W-:Y:S02]  /*1db0*/  MOV R0, R8 ;  /* 0x0000000800007202 */ /* 0x000fe40000000f00 */
[----:B------:R-:W-:-:S07]  /*1dc0*/  MOV R2, 0x1de0 ;  /* 0x00001de000027802 */ /* 0x000fce0000000f00 */
[----:B------:R-:W-:Y:S05]  /*1dd0*/  CALL.REL.NOINC `($__internal_0_$__cuda_sm3x_div_rn_noftz_f32_slowpath) ;  /* 0x0000000800f47944 */ /* 0x000fea0003c00000 */
.L_x_36:
[----:B------:R-:W-:Y:S05]  /*1de0*/  BSYNC.RECONVERGENT B3 ;  /* 0x0000000000037941 */ /* 0x000fea0003800200 */
.L_x_35:
[----:B------:R4:W-:Y:S02]  /*1df0*/  STG.E desc[UR6][R10.64], R17 ;  /* 0x000000110a007986 */ /* 0x0009e4000c101906 */
.L_x_34:
[----:B------:R-:W-:Y:S05]  /*1e00*/  BSYNC.RECONVERGENT B2 ;  /* 0x0000000000027941 */ /* 0x000fea0003800200 */
.L_x_33:
[----:B------:R-:W-:Y:S01]  /*1e10*/  IADD3 R0, P2, PT, R20, 0xc00, RZ ;  /* 0x00000c0014007810 */ /* 0x000fe20007f5e0ff */
[----:B------:R-:W-:Y:S03]  /*1e20*/  BSSY.RECONVERGENT B2, `(.L_x_37) ;  /* 0x000001f000027945 */ /* 0x000fe60003800200 */
[----:B------:R-:W-:Y:S01]  /*1e30*/  ISETP.GE.U32.AND P1, PT, R0, UR4, PT ;  /* 0x0000000400007c0c */ /* 0x000fe2000bf26070 */
[----:B------:R-:W-:-:S05]  /*1e40*/  IMAD.X R0, RZ, RZ, R21, P2 ;  /* 0x000000ffff007224 */ /* 0x000fca00010e0615 */
[----:B------:R-:W-:-:S13]  /*1e50*/  ISETP.GE.U32.AND.EX P1, PT, R0, UR5, PT, P1 ;  /* 0x0000000500007c0c */ /* 0x000fda000bf26110 */
[----:B------:R-:W-:Y:S05]  /*1e60*/  @P1 BRA `(.L_x_38) ;  /* 0x0000000000681947 */ /* 0x000fea0003800000 */
[----:B------:R-:W5:Y:S01]  /*1e70*/  LDG.E R0, desc[UR6][R12.64+0x1000] ;  /* 0x001000060c007981 */ /* 0x000f62000c1e1900 */
[----:B------:R-:W-:Y:S01]  /*1e80*/  MOV R9, 0x3bbb989d ;  /* 0x3bbb989d00097802 */ /* 0x000fe20000000f00 */
[----:B--234-:R-:W-:Y:S01]  /*1e90*/  IMAD.MOV.U32 R17, RZ, RZ, 0x437c0000 ;  /* 0x437c0000ff117424 */ /* 0x01cfe200078e00ff */
[----:B-1----:R-:W1:Y:S01]  /*1ea0*/  MUFU.RCP R16, R3 ;  /* 0x0000000300107308 */ /* 0x002e620000001000 */
[----:B------:R-:W-:Y:S01]  /*1eb0*/  BSSY.RECONVERGENT B3, `(.L_x_39) ;  /* 0x0000014000037945 */ /* 0x000fe20003800200 */
[----:B-----5:R-:W-:-:S04]  /*1ec0*/  FADD R0, -R5, R0 ;  /* 0x0000000005007221 */ /* 0x020fc80000000100 */
        /* <DEDUP_REMOVED lines=18> */
.L_x_40:
[----:B------:R-:W-:Y:S05]  /*1ff0*/  BSYNC.RECONVERGENT B3 ;  /* 0x0000000000037941 */ /* 0x000fea0003800200 */
.L_x_39:
[----:B------:R0:W-:Y:S02]  /*2000*/  STG.E desc[UR6][R10.64+0x1000], R17 ;  /* 0x001000110a007986 */ /* 0x0001e4000c101906 */
.L_x_38:
[----:B------:R-:W-:Y:S05]  /*2010*/  BSYNC.RECONVERGENT B2 ;  /* 0x0000000000027941 */ /* 0x000fea0003800200 */
.L_x_37:
[----:B0-234-:R-:W-:Y:S02]  /*2020*/  IADD3 R10, P3, PT, R10, 0x4000, RZ ;  /* 0x000040000a0a7810 */ /* 0x01dfe40007f7e0ff */
[----:B------:R-:W-:Y:S02]  /*2030*/  IADD3 R20, P1, PT, R20, 0x1000, RZ ;  /* 0x0000100014147810 */ /* 0x000fe40007f3e0ff */
[----:B------:R-:W-:Y:S01]  /*2040*/  IADD3 R12, P2, PT, R12, 0x4000, RZ ;  /* 0x000040000c0c7810 */ /* 0x000fe20007f5e0ff */
[----:B------:R-:W-:Y:S01]  /*2050*/  IMAD.X R11, RZ, RZ, R11, P3 ;  /* 0x000000ffff0b7224 */ /* 0x000fe200018e060b */
[----:B------:R-:W-:Y:S02]  /*2060*/  IADD3.X R21, PT, PT, RZ, R21, RZ, P1, !PT ;  /* 0x00000015ff157210 */ /* 0x000fe40000ffe4ff */
[----:B------:R-:W-:Y:S01]  /*2070*/  IADD3.X R13, PT, PT, RZ, R13, RZ, P2, !PT ;  /* 0x0000000dff0d7210 */ /* 0x000fe200017fe4ff */
[----:B------:R-:W-:Y:S08]  /*2080*/  @P0 BRA `(.L_x_41) ;  /* 0xfffffff400d00947 */ /* 0x000ff0000383ffff */
.L_x_24:
[----:B------:R-:W-:-:S04]  /*2090*/  LOP3.LUT R19, R19, 0x3, RZ, 0xc0, !PT ;  /* 0x0000000313137812 */ /* 0x000fc800078ec0ff */
[----:B------:R-:W-:-:S04]  /*20a0*/  ISETP.NE.U32.AND P0, PT, R19, RZ, PT ;  /* 0x000000ff1300720c */ /* 0x000fc80003f05070 */
[----:B------:R-:W-:-:S13]  /*20b0*/  ISETP.NE.AND.EX P0, PT, RZ, RZ, PT, P0 ;  /* 0x000000ffff00720c */ /* 0x000fda0003f05300 */
[----:B------:R-:W-:Y:S05]  /*20c0*/  @!P0 EXIT ;  /* 0x000000000000894d */ /* 0x000fea0003800000 */
[----:B------:R-:W-:-:S04]  /*20d0*/  ISETP.NE.U32.AND P0, PT, R19, 0x1, PT ;  /* 0x000000011300780c */ /* 0x000fc80003f05070 */
[----:B------:R-:W-:-:S13]  /*20e0*/  ISETP.NE.AND.EX P0, PT, RZ, RZ, PT, P0 ;  /* 0x000000ffff00720c */ /* 0x000fda0003f05300 */
[----:B------:R-:W-:Y:S05]  /*20f0*/  @!P0 BRA `(.L_x_42) ;  /* 0x0000000400708947 */ /* 0x000fea0003800000 */
[----:B0-----:R-:W0:Y:S01]  /*2100*/  LDC.64 R8, c[0x0][0x398] ;  /* 0x0000e600ff087b82 */ /* 0x001e220000000a00 */
[C---:B------:R-:W-:Y:S01]  /*2110*/  IMAD.SHL.U32 R11, R6.reuse, 0x400, RZ ;  /* 0x00000400060b7824 */ /* 0x040fe200078e00ff */
[----:B------:R-:W-:Y:S04]  /*2120*/  BSSY.RECONVERGENT B2, `(.L_x_43) ;  /* 0x000002b000027945 */ /* 0x000fe80003800200 */
[----:B------:R-:W-:Y:S02]  /*2130*/  LOP3.LUT R10, R11, R14, RZ, 0xfc, !PT ;  /* 0x0000000e0b0a7212 */ /* 0x000fe400078efcff */
[----:B------:R-:W-:Y:S02]  /*2140*/  SHF.L.U64.HI R11, R6, 0xa, R7 ;  /* 0x0000000a060b7819 */ /* 0x000fe40000010207 */
[----:B0-----:R-:W-:-:S04]  /*2150*/  ISETP.GE.U32.AND P0, PT, R10, R8, PT ;  /* 0x000000080a00720c */ /* 0x001fc80003f06070 */
[----:B------:R-:W-:-:S13]  /*2160*/  ISETP.GE.U32.AND.EX P0, PT, R11, R9, PT, P0 ;  /* 0x000000090b00720c */ /* 0x000fda0003f06100 */
[----:B------:R-:W-:Y:S05]  /*2170*/  @P0 BRA `(.L_x_44) ;  /* 0x0000000000940947 */ /* 0x000fea0003800000 */
[----:B------:R-:W0:Y:S01]  /*2180*/  LDCU.64 UR4, c[0x0][0x380] ;  /* 0x00007000ff0477ac */ /* 0x000e220008000a00 */
[----:B------:R-:W-:-:S04]  /*2190*/  IMAD.WIDE.U32 R12, R8, UR8, R10 ;  /* 0x00000008080c7c25 */ /* 0x000fc8000f8e000a */
[----:B------:R-:W-:Y:S01]  /*21a0*/  IMAD R9, R9, UR8, R13 ;  /* 0x0000000809097c24 */ /* 0x000fe2000f8e020d */
[----:B------:R-:W-:-:S04]  /*21b0*/  SHF.L.U32 R13, R12, 0x2, RZ ;  /* 0x000000020c0d7819 */ /* 0x000fc800000006ff */
[----:B------:R-:W-:Y:S02]  /*21c0*/  SHF.L.U64.HI R12, R12, 0x2, R9 ;  /* 0x000000020c0c7819 */ /* 0x000fe40000010209 */
[----:B0-----:R-:W-:-:S04]  /*21d0*/  IADD3 R8, P0, PT, R13, UR4, RZ ;  /* 0x000000040d087c10 */ /* 0x001fc8000ff1e0ff */
[----:B------:R-:W-:-:S05]  /*21e0*/  IADD3.X R9, PT, PT, R12, UR5, RZ, P0, !PT ;  /* 0x000000050c097c10 */ /* 0x000fca00087fe4ff */
[----:B------:R0:W2:Y:S01]  /*21f0*/  LDG.E R8, desc[UR6][R8.64] ;  /* 0x0000000608087981 */ /* 0x0000a2000c1e1900 */
[----:B------:R-:W-:Y:S02]  /*2200*/  HFMA2 R19, -RZ, RZ, 3.7421875, 0 ;  /* 0x437c0000ff137431 */ /* 0x000fe400000001ff */
[----:B------:R-:W-:Y:S01]  /*2210*/  IMAD.MOV.U32 R17, RZ, RZ, 0x3bbb989d ;  /* 0x3bbb989dff117424 */ /* 0x000fe200078e00ff */
[----:B-1----:R-:W0:Y:S01]  /*2220*/  MUFU.RCP R16, R3 ;  /* 0x0000000300107308 */ /* 0x002e220000001000 */
[----:B------:R-:W-:Y:S01]  /*2230*/  BSSY.RECONVERGENT B3, `(.L_x_45) ;  /* 0x0000015000037945 */ /* 0x000fe20003800200 */
[----:B0-----:R-:W-:Y:S01]  /*2240*/  FFMA R9, -R3, R16, 1 ;  /* 0x3f80000003097423 */ /* 0x001fe20000000110 */
[----:B--2---:R-:W-:-:S04]  /*2250*/  FADD R0, -R5, R8 ;  /* 0x0000000805007221 */ /* 0x004fc80000000100 */
[----:B------:R-:W-:-:S04]  /*2260*/  FFMA.SAT R2, R0, R17, 0.5 ;  /* 0x3f00000000027423 */ /* 0x000fc80000002011 */
[----:B------:R-:W-:-:S04]  /*2270*/  FFMA.RM R2, R2, R19, 12582913 ;  /* 0x4b40000102027423 */ /* 0x000fc80000004013 */
        /* <DEDUP_REMOVED lines=15> */
[----:B------:R-:W-:-:S07]  /*2370*/  MOV R19, R17 ;  /* 0x0000001100137202 */ /* 0x000fce0000000f00 */
.L_x_46:
[----:B------:R-:W-:Y:S05]  /*2380*/  BSYNC.RECONVERGENT B3 ;  /* 0x0000000000037941 */ /* 0x000fea0003800200 */
.L_x_45:
[----:B------:R-:W0:Y:S02]  /*2390*/  LDCU.64 UR4, c[0x0][0x388] ;  /* 0x00007100ff0477ac */ /* 0x000e240008000a00 */
[----:B0-----:R-:W-:-:S04]  /*23a0*/  IADD3 R8, P0, PT, R13, UR4, RZ ;  /* 0x000000040d087c10 */ /* 0x001fc8000ff1e0ff */
[----:B------:R-:W-:-:S05]  /*23b0*/  IADD3.X R9, PT, PT, R12, UR5, RZ, P0, !PT ;  /* 0x000000050c097c10 */ /* 0x000fca00087fe4ff */
[----:B------:R0:W-:Y:S04]  /*23c0*/  STG.E desc[UR6][R8.64], R19 ;  /* 0x0000001308007986 */ /* 0x0001e8000c101906 */
.L_x_44:
[----:B------:R-:W-:Y:S05]  /*23d0*/  BSYNC.RECONVERGENT B2 ;  /* 0x0000000000027941 */ /* 0x000fea0003800200 */
.L_x_43:
[----:B------:R-:W2:Y:S01]  /*23e0*/  LDC.64 R12, c[0x0][0x398] ;  /* 0x0000e600ff0c7b82 */ /* 0x000ea20000000a00 */
[----:B0-----:R-:W-:Y:S01]  /*23f0*/  IADD3 R9, P1, PT, R10, 0x400, RZ ;  /* 0x000004000a097810 */ /* 0x001fe20007f3e0ff */
[----:B------:R-:W-:Y:S04]  /*2400*/  BSSY.RECONVERGENT B2, `(.L_x_47) ;  /* 0x0000029000027945 */ /* 0x000fe80003800200 */
[----:B------:R-:W-:Y:S01]  /*2410*/  IMAD.X R0, RZ, RZ, R11, P1 ;  /* 0x000000ffff007224 */ /* 0x000fe200008e060b */
[----:B--2---:R-:W-:-:S04]  /*2420*/  ISETP.GE.U32.AND P0, PT, R9, R12, PT ;  /* 0x0000000c0900720c */ /* 0x004fc80003f06070 */
        /* <DEDUP_REMOVED lines=10> */
[----:B------:R-:W-:Y:S02]  /*24d0*/  HFMA2 R13, -RZ, RZ, 0.96630859375, -0.0022525787353515625 ;  /* 0x3bbb989dff0d7431 */ /* 0x000fe400000001ff */
        /* <DEDUP_REMOVED lines=22> */
.L_x_50:
[----:B------:R-:W-:Y:S05]  /*2640*/  BSYNC.RECONVERGENT B3 ;  /* 0x0000000000037941 */ /* 0x000fea0003800200 */
.L_x_49:
[----:B------:R-:W0:Y:S02]  /*2650*/  LDCU.64 UR4, c[0x0][0x388] ;  /* 0x00007100ff0477ac */ /* 0x000e240008000a00 */
[----:B0-----:R-:W-:-:S04]  /*2660*/  IADD3 R8, P0, PT, R11, UR4, RZ ;  /* 0x000000040b087c10 */ /* 0x001fc8000ff1e0ff */
[----:B------:R-:W-:-:S05]  /*2670*/  IADD3.X R9, PT, PT, R10, UR5, RZ, P0, !PT ;  /* 0x000000050a097c10 */ /* 0x000fca00087fe4ff */
[----:B------:R0:W-:Y:S04]  /*2680*/  STG.E desc[UR6][R8.64+0x1000], R17 ;  /* 0x0010001108007986 */ /* 0x0001e8000c101906 */
.L_x_48:
[----:B------:R-:W-:Y:S05]  /*2690*/  BSYNC.RECONVERGENT B2 ;  /* 0x0000000000027941 */ /* 0x000fea0003800200 */
.L_x_47:
[----:B------:R-:W-:-:S05]  /*26a0*/  IADD3 R6, P0, PT, R6, 0x2, RZ ;  /* 0x0000000206067810 */ /* 0x000fca0007f1e0ff */
[----:B------:R-:W-:-:S08]  /*26b0*/  IMAD.X R7, RZ, RZ, R7, P0 ;  /* 0x000000ffff077224 */ /* 0x000fd000000e0607 */
.L_x_42:
[----:B------:R-:W-:-:S13]  /*26c0*/  LOP3.LUT P0, RZ, R4, 0x400, RZ, 0xc0, !PT ;  /* 0x0000040004ff7812 */ /* 0x000fda000780c0ff */
[----:B------:R-:W-:Y:S05]  /*26d0*/  @!P0 EXIT ;  /* 0x000000000000894d */ /* 0x000fea0003800000 */
[----:B0-----:R-:W0:Y:S01]  /*26e0*/  LDC.64 R8, c[0x0][0x398] ;  /* 0x0000e600ff087b82 */ /* 0x001e220000000a00 */
[----:B------:R-:W-:-:S04]  /*26f0*/  SHF.L.U32 R15, R6, 0xa, RZ ;  /* 0x0000000a060f7819 */ /* 0x000fc800000006ff */
[----:B------:R-:W-:Y:S02]  /*2700*/  LOP3.LUT R14, R15, R14, RZ, 0xfc, !PT ;  /* 0x0000000e0f0e7212 */ /* 0x000fe400078efcff */
[----:B------:R-:W-:Y:S02]  /*2710*/  SHF.L.U64.HI R15, R6, 0xa, R7 ;  /* 0x0000000a060f7819 */ /* 0x000fe40000010207 */
[----:B0-----:R-:W-:-:S04]  /*2720*/  ISETP.GE.U32.AND P0, PT, R14, R8, PT ;  /* 0x000000080e00720c */ /* 0x001fc80003f06070 */
[----:B------:R-:W-:-:S13]  /*2730*/  ISETP.GE.U32.AND.EX P0, PT, R15, R9, PT, P0 ;  /* 0x000000090f00720c */ /* 0x000fda0003f06100 */
[----:B------:R-:W-:Y:S05]  /*2740*/  @P0 EXIT ;  /* 0x000000000000094d */ /* 0x000fea0003800000 */
[----:B------:R-:W0:Y:S01]  /*2750*/  LDCU.64 UR4, c[0x0][0x380] ;  /* 0x00007000ff0477ac */ /* 0x000e220008000a00 */
[----:B------:R-:W-:-:S04]  /*2760*/  IMAD.WIDE.U32 R6, R8, UR8, R14 ;  /* 0x0000000808067c25 */ /* 0x000fc8000f8e000e */
[----:B------:R-:W-:Y:S01]  /*2770*/  IMAD R7, R9, UR8, R7 ;  /* 0x0000000809077c24 */ /* 0x000fe2000f8e0207 */
[----:B------:R-:W-:-:S04]  /*2780*/  SHF.L.U32 R4, R6, 0x2, RZ ;  /* 0x0000000206047819 */ /* 0x000fc800000006ff */
[----:B------:R-:W-:Y:S02]  /*2790*/  SHF.L.U64.HI R6, R6, 0x2, R7 ;  /* 0x0000000206067819 */ /* 0x000fe40000010207 */
[----:B0-----:R-:W-:-:S04]  /*27a0*/  IADD3 R8, P0, PT, R4, UR4, RZ ;  /* 0x0000000404087c10 */ /* 0x001fc8000ff1e0ff */
[----:B------:R-:W-:-:S05]  /*27b0*/  IADD3.X R9, PT, PT, R6, UR5, RZ, P0, !PT ;  /* 0x0000000506097c10 */ /* 0x000fca00087fe4ff */
[----:B------:R-:W2:Y:S01]  /*27c0*/  LDG.E R8, desc[UR6][R8.64] ;  /* 0x0000000608087981 */ /* 0x000ea2000c1e1900 */
[----:B------:R-:W-:Y:S01]  /*27d0*/  IMAD.MOV.U32 R0, RZ, RZ, 0x3bbb989d ;  /* 0x3bbb989dff007424 */ /* 0x000fe200078e00ff */
[----:B------:R-:W-:Y:S01]  /*27e0*/  MOV R7, 0x437c0000 ;  /* 0x437c000000077802 */ /* 0x000fe20000000f00 */
[----:B-1----:R-:W0:Y:S01]  /*27f0*/  MUFU.RCP R12, R3 ;  /* 0x00000003000c7308 */ /* 0x002e220000001000 */
[----:B------:R-:W-:Y:S01]  /*2800*/  BSSY.RECONVERGENT B2, `(.L_x_51) ;  /* 0x0000015000027945 */ /* 0x000fe20003800200 */
[----:B--2---:R-:W-:-:S04]  /*2810*/  FADD R5, -R5, R8 ;  /* 0x0000000805057221 */ /* 0x004fc80000000100 */
[----:B------:R-:W-:-:S04]  /*2820*/  FFMA.SAT R0, R5, R0, 0.5 ;  /* 0x3f00000005007423 */ /* 0x000fc80000002000 */
[----:B------:R-:W-:Y:S01]  /*2830*/  FFMA.RM R0, R0, R7, 12582913 ;  /* 0x4b40000100007423 */ /* 0x000fe20000004007 */
[----:B0-----:R-:W-:-:S03]  /*2840*/  FFMA R7, -R3, R12, 1 ;  /* 0x3f80000003077423 */ /* 0x001fc6000000010c */
[C---:B------:R-:W-:Y:S01]  /*2850*/  FADD R2, R0.reuse, -12583039 ;  /* 0xcb40007f00027421 */ /* 0x040fe20000000000 */
[----:B------:R-:W-:-:S03]  /*2860*/  SHF.L.U32 R0, R0, 0x17, RZ ;  /* 0x0000001700007819 */ /* 0x000fc600000006ff */
[----:B------:R-:W-:-:S04]  /*2870*/  FFMA R2, R5, 1.4426950216293334961, -R2 ;  /* 0x3fb8aa3b05027823 */ /* 0x000fc80000000802 */
[----:B------:R-:W-:-:S04]  /*2880*/  FFMA R2, R5, 1.925963033500011079e-08, R2 ;  /* 0x32a5706005027823 */ /* 0x000fc80000000002 */
[----:B------:R-:W0:Y:S02]  /*2890*/  MUFU.EX2 R5, R2 ;  /* 0x0000000200057308 */ /* 0x000e240000000800 */
[----:B0-----:R-:W-:Y:S01]  /*28a0*/  FMUL R10, R0, R5 ;  /* 0x00000005000a7220 */ /* 0x001fe20000400000 */
[----:B------:R-:W-:-:S05]  /*28b0*/  FFMA R0, R12, R7, R12 ;  /* 0x000000070c007223 */ /* 0x000fca000000000c */
        /* <DEDUP_REMOVED lines=8> */
[----:B------:R-:W-:-:S07]  /*2940*/  MOV R7, R17 ;  /* 0x0000001100077202 */ /* 0x000fce0000000f00 */
.L_x_52:
[----:B------:R-:W-:Y:S05]  /*2950*/  BSYNC.RECONVERGENT B2 ;  /* 0x0000000000027941 */ /* 0x000fea0003800200 */
.L_x_51:
[----:B------:R-:W0:Y:S02]  /*2960*/  LDCU.64 UR4, c[0x0][0x388] ;  /* 0x00007100ff0477ac */ /* 0x000e240008000a00 */
[----:B0-----:R-:W-:-:S04]  /*2970*/  IADD3 R4, P0, PT, R4, UR4, RZ ;  /* 0x0000000404047c10 */ /* 0x001fc8000ff1e0ff */
[----:B------:R-:W-:-:S05]  /*2980*/  IADD3.X R5, PT, PT, R6, UR5, RZ, P0, !PT ;  /* 0x0000000506057c10 */ /* 0x000fca00087fe4ff */
[----:B------:R-:W-:Y:S01]  /*2990*/  STG.E desc[UR6][R4.64], R7 ;  /* 0x0000000704007986 */ /* 0x000fe2000c101906 */
[----:B------:R-:W-:Y:S05]  /*29a0*/  EXIT ;  /* 0x000000000000794d */ /* 0x000fea0003800000 */
        .weak           $__internal_0_$__cuda_sm3x_div_rn_noftz_f32_slowpath
        .type           $__internal_0_$__cuda_sm3x_div_rn_noftz_f32_slowpath,@function
        .size           $__internal_0_$__cuda_sm3x_div_rn_noftz_f32_slowpath,(.L_x_130 - $__internal_0_$__cuda_sm3x_div_rn_noftz_f32_slowpath)
$__internal_0_$__cuda_sm3x_div_rn_noftz_f32_slowpath:
[----:B------:R-:W-:Y:S01]  /*29b0*/  SHF.R.U32.HI R8, RZ, 0x17, R3 ;  /* 0x00000017ff087819 */ /* 0x000fe20000011603 */
[----:B------:R-:W-:Y:S01]  /*29c0*/  BSSY.RECONVERGENT B0, `(.L_x_53) ;  /* 0x0000063000007945 */ /* 0x000fe20003800200 */
[----:B------:R-:W-:Y:S02]  /*29d0*/  SHF.R.U32.HI R16, RZ, 0x17, R0 ;  /* 0x00000017ff107819 */ /* 0x000fe40000011600 */
[----:B------:R-:W-:Y:S02]  /*29e0*/  LOP3.LUT R8, R8, 0xff, RZ, 0xc0, !PT ;  /* 0x000000ff08087812 */ /* 0x000fe400078ec0ff */
[----:B------:R-:W-:Y:S02]  /*29f0*/  LOP3.LUT R16, R16, 0xff, RZ, 0xc0, !PT ;  /* 0x000000ff10107812 */ /* 0x000fe400078ec0ff */
[----:B------:R-:W-:Y:S02]  /*2a00*/  IADD3 R17, PT, PT, R8, -0x1, RZ ;  /* 0xffffffff08117810 */ /* 0x000fe40007ffe0ff */
[----:B------:R-:W-:Y:S01]  /*2a10*/  MOV R25, R3 ;  /* 0x0000000300197202 */ /* 0x000fe20000000f00 */
[----:B------:R-:W-:Y:S01]  /*2a20*/  VIADD R18, R16, 0xffffffff ;  /* 0xffffffff10127836 */ /* 0x000fe20000000000 */
[----:B------:R-:W-:-:S04]  /*2a30*/  ISETP.GT.U32.AND P1, PT, R17, 0xfd, PT ;  /* 0x000000fd1100780c */ /* 0x000fc80003f24070 */
[----:B------:R-:W-:-:S13]  /*2a40*/  ISETP.GT.U32.OR P1, PT, R18, 0xfd, P1 ;  /* 0x000000fd1200780c */ /* 0x000fda0000f24470 */
[----:B------:R-:W-:Y:S01]  /*2a50*/  @!P1 MOV R9, RZ ;  /* 0x000000ff00099202 */ /* 0x000fe20000000f00 */
[----:B------:R-:W-:Y:S06]  /*2a60*/  @!P1 BRA `(.L_x_54) ;  /* 0x00000000005c9947 */ /* 0x000fec0003800000 */
[----:B------:R-:W-:Y:S02]  /*2a70*/  FSETP.GTU.FTZ.AND P1, PT, |R0|, +INF , PT ;  /* 0x7f8000000000780b */ /* 0x000fe40003f3c200 */
[----:B------:R-:W-:-:S04]  /*2a80*/  FSETP.GTU.FTZ.AND P2, PT, |R3|, +INF , PT ;  /* 0x7f8000000300780b */ /* 0x000fc80003f5c200 */
[----:B------:R-:W-:-:S13]  /*2a90*/  PLOP3.LUT P1, PT, P1, P2, PT, 0xf8, 0x8f ;  /* 0x00000000008f781c */ /* 0x000fda0000f25f70 */
[----:B------:R-:W-:Y:S05]  /*2aa0*/  @P1 BRA `(.L_x_55) ;  /* 0x00000004004c1947 */ /* 0x000fea0003800000 */
[----:B------:R-:W-:-:S13]  /*2ab0*/  LOP3.LUT P1, RZ, R25, 0x7fffffff, R0, 0xc8, !PT ;  /* 0x7fffffff19ff7812 */ /* 0x000fda000782c800 */
[----:B------:R-:W-:Y:S05]  /*2ac0*/  @!P1 BRA `(.L_x_56) ;  /* 0x00000004003c9947 */ /* 0x000fea0003800000 */
[C---:B------:R-:W-:Y:S02]  /*2ad0*/  FSETP.NEU.FTZ.AND P2, PT, |R0|.reuse, +INF , PT ;  /* 0x7f8000000000780b */ /* 0x040fe40003f5d200 */
[----:B------:R-:W-:Y:S02]  /*2ae0*/  FSETP.NEU.FTZ.AND P3, PT, |R3|, +INF , PT ;  /* 0x7f8000000300780b */ /* 0x000fe40003f7d200 */
[----:B------:R-:W-:-:S11]  /*2af0*/  FSETP.NEU.FTZ.AND P1, PT, |R0|, +INF , PT ;  /* 0x7f8000000000780b */ /* 0x000fd60003f3d200 */
[----:B------:R-:W-:Y:S05]  /*2b00*/  @!P3 BRA !P2, `(.L_x_56) ;  /* 0x00000004002cb947 */ /* 0x000fea0005000000 */
[----:B------:R-:W-:-:S04]  /*2b10*/  LOP3.LUT P2, RZ, R0, 0x7fffffff, RZ, 0xc0, !PT ;  /* 0x7fffffff00ff7812 */ /* 0x000fc8000784c0ff */
[----:B------:R-:W-:-:S13]  /*2b20*/  PLOP3.LUT P2, PT, P3, P2, PT, 0x2f, 0xf2 ;  /* 0x0000000000f2781c */ /* 0x000fda0001f44577 */
[----:B------:R-:W-:Y:S05]  /*2b30*/  @P2 BRA `(.L_x_57) ;  /* 0x0000000400182947 */ /* 0x000fea0003800000 */
[----:B------:R-:W-:-:S04]  /*2b40*/  LOP3.LUT P2, RZ, R25, 0x7fffffff, RZ, 0xc0, !PT ;  /* 0x7fffffff19ff7812 */ /* 0x000fc8000784c0ff */
[----:B------:R-:W-:-:S13]  /*2b50*/  PLOP3.LUT P1, PT, P1, P2, PT, 0x2f, 0xf2 ;  /* 0x0000000000f2781c */ /* 0x000fda0000f24577 */
[----:B------:R-:W-:Y:S05]  /*2b60*/  @P1 BRA `(.L_x_58) ;  /* 0x0000000400001947 */ /* 0x000fea0003800000 */
[----:B------:R-:W-:Y:S02]  /*2b70*/  ISETP.GE.AND P1, PT, R18, RZ, PT ;  /* 0x000000ff1200720c */ /* 0x000fe40003f26270 */
[----:B------:R-:W-:-:S11]  /*2b80*/  ISETP.GE.AND P2, PT, R17, RZ, PT ;  /* 0x000000ff1100720c */ /* 0x000fd60003f46270 */
[----:B------:R-:W-:Y:S01]  /*2b90*/  @P1 IMAD.MOV.U32 R9, RZ, RZ, RZ ;  /* 0x000000ffff091224 */ /* 0x000fe200078e00ff */
[----:B------:R-:W-:Y:S01]  /*2ba0*/  @!P1 MOV R9, 0xffffffc0 ;  /* 0xffffffc000099802 */ /* 0x000fe20000000f00 */
[----:B------:R-:W-:Y:S01]  /*2bb0*/  @!P1 FFMA R0, R0, 1.84467440737095516160e+19, RZ ;  /* 0x5f80000000009823 */ /* 0x000fe200000000ff */
[----:B------:R-:W-:Y:S02]  /*2bc0*/  @!P2 FFMA R25, R3, 1.84467440737095516160e+19, RZ ;  /* 0x5f8000000319a823 */ /* 0x000fe400000000ff */
[----:B------:R-:W-:-:S07]  /*2bd0*/  @!P2 IADD3 R9, PT, PT, R9, 0x40, RZ ;  /* 0x000000400909a810 */ /* 0x000fce0007ffe0ff */
.L_x_54:
[----:B------:R-:W-:Y:S01]  /*2be0*/  LEA R24, R8, 0xc0800000, 0x17 ;  /* 0xc080000008187811 */ /* 0x000fe200078eb8ff */
[----:B------:R-:W-:Y:S04]  /*2bf0*/  BSSY.RECONVERGENT B1, `(.L_x_59) ;  /* 0x0000036000017945 */ /* 0x000fe80003800200 */
[----:B------:R-:W-:Y:S01]  /*2c00*/  IMAD.IADD R24, R25, 0x1, -R24 ;  /* 0x0000000119187824 */ /* 0x000fe200078e0a18 */
[----:B------:R-:W-:-:S03]  /*2c10*/  IADD3 R25, PT, PT, R16, -0x7f, RZ ;  /* 0xffffff8110197810 */ /* 0x000fc60007ffe0ff */
[----:B------:R-:W0:Y:S01]  /*2c20*/  MUFU.RCP R18, R24 ;  /* 0x0000001800127308 */ /* 0x000e220000001000 */
[----:B------:R-:W-:Y:S01]  /*2c30*/  FADD.FTZ R17, -R24, -RZ ;  /* 0x800000ff18117221 */ /* 0x000fe20000010100 */
[----:B------:R-:W-:-:S03]  /*2c40*/  IMAD R0, R25, -0x800000, R0 ;  /* 0xff80000019007824 */ /* 0x000fc600078e0200 */
[----:B0-----:R-:W-:-:S04]  /*2c50*/  FFMA R27, R18, R17, 1 ;  /* 0x3f800000121b7423 */ /* 0x001fc80000000011 */
[----:B------:R-:W-:-:S04]  /*2c60*/  FFMA R27, R18, R27, R18 ;  /* 0x0000001b121b7223 */ /* 0x000fc80000000012 */
[----:B------:R-:W-:-:S04]  /*2c70*/  FFMA R16, R0, R27, RZ ;  /* 0x0000001b00107223 */ /* 0x000fc800000000ff */
[----:B------:R-:W-:-:S04]  /*2c80*/  FFMA R18, R17, R16, R0 ;  /* 0x0000001011127223 */ /* 0x000fc80000000000 */
[----:B------:R-:W-:Y:S01]  /*2c90*/  FFMA R18, R27, R18, R16 ;  /* 0x000000121b127223 */ /* 0x000fe20000000010 */
[----:B------:R-:W-:-:S03]  /*2ca0*/  IADD3 R16, PT, PT, R25, 0x7f, -R8 ;  /* 0x0000007f19107810 */ /* 0x000fc60007ffe808 */
[----:B------:R-:W-:Y:S01]  /*2cb0*/  FFMA R17, R17, R18, R0 ;  /* 0x0000001211117223 */ /* 0x000fe20000000000 */
[----:B------:R-:W-:-:S03]  /*2cc0*/  IADD3 R9, PT, PT, R16, R9, RZ ;  /* 0x0000000910097210 */ /* 0x000fc60007ffe0ff */
[----:B------:R-:W-:-:S05]  /*2cd0*/  FFMA R0, R27, R17, R18 ;  /* 0x000000111b007223 */ /* 0x000fca0000000012 */
[----:B------:R-:W-:-:S04]  /*2ce0*/  SHF.R.U32.HI R8, RZ, 0x17, R0 ;  /* 0x00000017ff087819 */ /* 0x000fc80000011600 */
[----:B------:R-:W-:-:S05]  /*2cf0*/  LOP3.LUT R8, R8, 0xff, RZ, 0xc0, !PT ;  /* 0x000000ff08087812 */ /* 0x000fca00078ec0ff */
[----:B------:R-:W-:-:S05]  /*2d00*/  IMAD.IADD R8, R8, 0x1, R9 ;  /* 0x0000000108087824 */ /* 0x000fca00078e0209 */
[----:B------:R-:W-:-:S04]  /*2d10*/  IADD3 R16, PT, PT, R8, -0x1, RZ ;  /* 0xffffffff08107810 */ /* 0x000fc80007ffe0ff */
[----:B------:R-:W-:-:S13]  /*2d20*/  ISETP.GE.U32.AND P1, PT, R16, 0xfe, PT ;  /* 0x000000fe1000780c */ /* 0x000fda0003f26070 */
[----:B------:R-:W-:Y:S05]  /*2d30*/  @!P1 BRA `(.L_x_60) ;  /* 0x0000000000809947 */ /* 0x000fea0003800000 */
[----:B------:R-:W-:-:S13]  /*2d40*/  ISETP.GT.AND P1, PT, R8, 0xfe, PT ;  /* 0x000000fe0800780c */ /* 0x000fda0003f24270 */
[----:B------:R-:W-:Y:S05]  /*2d50*/  @P1 BRA `(.L_x_61) ;  /* 0x00000000006c1947 */ /* 0x000fea0003800000 */
[----:B------:R-:W-:-:S13]  /*2d60*/  ISETP.GE.AND P1, PT, R8, 0x1, PT ;  /* 0x000000010800780c */ /* 0x000fda0003f26270 */
[----:B------:R-:W-:Y:S05]  /*2d70*/  @P1 BRA `(.L_x_62) ;  /* 0x0000000000741947 */ /* 0x000fea0003800000 */
[----:B------:R-:W-:Y:S02]  /*2d80*/  ISETP.GE.AND P1, PT, R8, -0x18, PT ;  /* 0xffffffe80800780c */ /* 0x000fe40003f26270 */
[----:B------:R-:W-:-:S11]  /*2d90*/  LOP3.LUT R0, R0, 0x80000000, RZ, 0xc0, !PT ;  /* 0x8000000000007812 */ /* 0x000fd600078ec0ff */
[----:B------:R-:W-:Y:S05]  /*2da0*/  @!P1 BRA `(.L_x_62) ;  /* 0x0000000000689947 */ /* 0x000fea0003800000 */
[CCC-:B------:R-:W-:Y:S01]  /*2db0*/  FFMA.RZ R9, R27.reuse, R17.reuse, R18.reuse ;  /* 0x000000111b097223 */ /* 0x1c0fe2000000c012 */
[CCC-:B------:R-:W-:Y:S01]  /*2dc0*/  FFMA.RP R16, R27.reuse, R17.reuse, R18.reuse ;  /* 0x000000111b107223 */ /* 0x1c0fe20000008012 */
[----:B------:R-:W-:Y:S01]  /*2dd0*/  FFMA.RM R27, R27, R17, R18 ;  /* 0x000000111b1b7223 */ /* 0x000fe20000004012 */
[C---:B------:R-:W-:Y:S02]  /*2de0*/  IADD3 R17, PT, PT, R8.reuse, 0x20, RZ ;  /* 0x0000002008117810 */ /* 0x040fe40007ffe0ff */
[----:B------:R-:W-:Y:S02]  /*2df0*/  LOP3.LUT R9, R9, 0x7fffff, RZ, 0xc0, !PT ;  /* 0x007fffff09097812 */ /* 0x000fe400078ec0ff */
[C---:B------:R-:W-:Y:S02]  /*2e00*/  ISETP.NE.AND P3, PT, R8.reuse, RZ, PT ;  /* 0x000000ff0800720c */ /* 0x040fe40003f65270 */
[----:B------:R-:W-:Y:S02]  /*2e10*/  LOP3.LUT R18, R9, 0x800000, RZ, 0xfc, !PT ;  /* 0x0080000009127812 */ /* 0x000fe400078efcff */
[----:B------:R-:W-:Y:S01]  /*2e20*/  ISETP.NE.AND P2, PT, R8, RZ, PT ;  /* 0x000000ff0800720c */ /* 0x000fe20003f45270 */
[----:B------:R-:W-:Y:S01]  /*2e30*/  IMAD.MOV R8, RZ, RZ, -R8 ;  /* 0x000000ffff087224 */ /* 0x000fe200078e0a08 */
[----:B------:R-:W-:-:S02]  /*2e40*/  SHF.L.U32 R17, R18, R17, RZ ;  /* 0x0000001112117219 */ /* 0x000fc400000006ff */
[----:B------:R-:W-:Y:S02]  /*2e50*/  FSETP.NEU.FTZ.AND P1, PT, R16, R27, PT ;  /* 0x0000001b1000720b */ /* 0x000fe40003f3d000 */
[----:B------:R-:W-:Y:S02]  /*2e60*/  SEL R9, R8, RZ, P3 ;  /* 0x000000ff08097207 */ /* 0x000fe40001800000 */
[----:B------:R-:W-:Y:S02]  /*2e70*/  ISETP.NE.AND P2, PT, R17, RZ, P2 ;  /* 0x000000ff1100720c */ /* 0x000fe40001745270 */
[----:B------:R-:W-:Y:S02]  /*2e80*/  SHF.R.U32.HI R18, RZ, R9, R18 ;  /* 0x00000009ff127219 */ /* 0x000fe40000011612 */
[----:B------:R-:W-:Y:S02]  /*2e90*/  PLOP3.LUT P1, PT, P1, P2, PT, 0xf8, 0x8f ;  /* 0x00000000008f781c */ /* 0x000fe40000f25f70 */
[----:B------:R-:W-:-:S02]  /*2ea0*/  SHF.R.U32.HI R8, RZ, 0x1, R18 ;  /* 0x00000001ff087819 */ /* 0x000fc40000011612 */
[----:B------:R-:W-:-:S04]  /*2eb0*/  SEL R9, RZ, 0x1, !P1 ;  /* 0x00000001ff097807 */ /* 0x000fc80004800000 */
[----:B------:R-:W-:-:S04]  /*2ec0*/  LOP3.LUT R9, R9, 0x1, R8, 0xf8, !PT ;  /* 0x0000000109097812 */ /* 0x000fc800078ef808 */
[----:B------:R-:W-:-:S04]  /*2ed0*/  LOP3.LUT R9, R9, R18, RZ, 0xc0, !PT ;  /* 0x0000001209097212 */ /* 0x000fc800078ec0ff */
[----:B------:R-:W-:-:S04]  /*2ee0*/  IADD3 R9, PT, PT, R8, R9, RZ ;  /* 0x0000000908097210 */ /* 0x000fc80007ffe0ff */
[----:B------:R-:W-:Y:S01]  /*2ef0*/  LOP3.LUT R0, R9, R0, RZ, 0xfc, !PT ;  /* 0x0000000009007212 */ /* 0x000fe200078efcff */
[----:B------:R-:W-:Y:S06]  /*2f00*/  BRA `(.L_x_62) ;  /* 0x0000000000107947 */ /* 0x000fec0003800000 */
.L_x_61:
[----:B------:R-:W-:-:S04]  /*2f10*/  LOP3.LUT R0, R0, 0x80000000, RZ, 0xc0, !PT ;  /* 0x8000000000007812 */ /* 0x000fc800078ec0ff */
[----:B------:R-:W-:Y:S01]  /*2f20*/  LOP3.LUT R0, R0, 0x7f800000, RZ, 0xfc, !PT ;  /* 0x7f80000000007812 */ /* 0x000fe200078efcff */
[----:B------:R-:W-:Y:S06]  /*2f30*/  BRA `(.L_x_62) ;  /* 0x0000000000047947 */ /* 0x000fec0003800000 */
.L_x_60:
[----:B------:R-:W-:-:S07]  /*2f40*/  LEA R0, R9, R0, 0x17 ;  /* 0x0000000009007211 */ /* 0x000fce00078eb8ff */
.L_x_62:
[----:B------:R-:W-:Y:S05]  /*2f50*/  BSYNC.RECONVERGENT B1 ;  /* 0x0000000000017941 */ /* 0x000fea0003800200 */
.L_x_59:
[----:B------:R-:W-:Y:S05]  /*2f60*/  BRA `(.L_x_63) ;  /* 0x0000000000207947 */ /* 0x000fea0003800000 */
.L_x_58:
[----:B------:R-:W-:-:S04]  /*2f70*/  LOP3.LUT R0, R25, 0x80000000, R0, 0x48, !PT ;  /* 0x8000000019007812 */ /* 0x000fc800078e4800 */
[----:B------:R-:W-:Y:S01]  /*2f80*/  LOP3.LUT R0, R0, 0x7f800000, RZ, 0xfc, !PT ;  /* 0x7f80000000007812 */ /* 0x000fe200078efcff */
[----:B------:R-:W-:Y:S06]  /*2f90*/  BRA `(.L_x_63) ;  /* 0x0000000000147947 */ /* 0x000fec0003800000 */
.L_x_57:
[----:B------:R-:W-:Y:S01]  /*2fa0*/  LOP3.LUT R0, R25, 0x80000000, R0, 0x48, !PT ;  /* 0x8000000019007812 */ /* 0x000fe200078e4800 */
[----:B------:R-:W-:Y:S06]  /*2fb0*/  BRA `(.L_x_63) ;  /* 0x00000000000c7947 */ /* 0x000fec0003800000 */
.L_x_56:
[----:B------:R-:W0:Y:S01]  /*2fc0*/  MUFU.RSQ R0, -QNAN ;  /* 0xffc0000000007908 */ /* 0x000e220000001400 */
[----:B------:R-:W-:Y:S05]  /*2fd0*/  BRA `(.L_x_63) ;  /* 0x0000000000047947 */ /* 0x000fea0003800000 */
.L_x_55:
[----:B------:R-:W-:-:S07]  /*2fe0*/  FADD.FTZ R0, R0, R3 ;  /* 0x0000000300007221 */ /* 0x000fce0000010000 */
.L_x_63:
[----:B------:R-:W-:Y:S05]  /*2ff0*/  BSYNC.RECONVERGENT B0 ;  /* 0x0000000000007941 */ /* 0x000fea0003800200 */
.L_x_53:
[----:B------:R-:W-:Y:S01]  /*3000*/  HFMA2 R9, -RZ, RZ, 0, 0 ;  /* 0x00000000ff097431 */ /* 0x000fe200000001ff */
[----:B------:R-:W-:Y:S01]  /*3010*/  MOV R8, R2 ;  /* 0x0000000200087202 */ /* 0x000fe20000000f00 */
[----:B0-----:R-:W-:-:S03]  /*3020*/  IMAD.MOV.U32 R17, RZ, RZ, R0 ;  /* 0x000000ffff117224 */ /* 0x001fc600078e0000 */
[----:B------:R-:W-:Y:S05]  /*3030*/  RET.REL.NODEC R8 `(_Z19softmax_shfl_kernelPfS_mm) ;  /* 0xffffffcc08f07950 */ /* 0x000fea0003c3ffff */
.L_x_64:
[----:B------:R-:W-:-:S00]  /*3040*/  BRA `(.L_x_64) ;  /* 0xfffffffc00fc7947 */ /* 0x000fc0000383ffff */
[----:B------:R-:W-:-:S00]  /*3050*/  NOP ;  /* 0x0000000000007918 */ /* 0x000fc00000000000 */
        /* <DEDUP_REMOVED lines=10> */
.L_x_130:


//--------------------- .text._Z14softmax_kernelPfS_mm --------------------------
	.section	.text._Z14softmax_kernelPfS_mm,"ax",@progbits
	.align	128
        .global         _Z14softmax_kernelPfS_mm
        .type           _Z14softmax_kernelPfS_mm,@function
        .size           _Z14softmax_kernelPfS_mm,(.L_x_131 - _Z14softmax_kernelPfS_mm)
        .other          _Z14softmax_kernelPfS_mm,@"STO_CUDA_ENTRY STV_DEFAULT"
_Z14softmax_kernelPfS_mm:
.text._Z14softmax_kernelPfS_mm:
[----:B------:R-:W-:Y:S01]  /*0000*/  LDC R1, c[0x0][0x37c] ;  /* 0x0000df00ff017b82 */ /* 0x000fe20000000800 */
[----:B------:R-:W0:Y:S07]  /*0010*/  LDCU.64 UR4, c[0x0][0x398] ;  /* 0x00007300ff0477ac */ /* 0x000e2e0008000a00 */
[----:B------:R-:W1:Y:S01]  /*0020*/  S2UR UR8, SR_CTAID.X ;  /* 0x00000000000879c3 */ /* 0x000e620000002500 */
[----:B------:R-:W-:Y:S02]  /*0030*/  HFMA2 R12, -RZ, RZ, 0, 0 ;  /* 0x00000000ff0c7431 */ /* 0x000fe400000001ff */
[----:B------:R-:W-:Y:S01]  /*0040*/  IMAD.MOV.U32 R16, RZ, RZ, -0x800000 ;  /* 0xff800000ff107424 */ /* 0x000fe200078e00ff */
        /* <DEDUP_REMOVED lines=12> */
[----:B------:R-:W-:Y:S02]  /*0110*/  LOP3.LUT R22, R19, 0x3, RZ, 0xc0, !PT ;  /* 0x0000000313167812 */ /* 0x000fe400078ec0ff */
[----:B------:R-:W-:Y:S02]  /*0120*/  CS2R R20, SRZ ;  /* 0x0000000000147805 */ /* 0x000fe4000001ff00 */
[----:B------:R-:W-:Y:S01]  /*0130*/  ISETP.GE.U32.AND P0, PT, R3, 0x3, PT ;  /* 0x000000030300780c */ /* 0x000fe20003f06070 */
[----:B------:R-:W-:Y:S01]  /*0140*/  IMAD.MOV.U32 R12, RZ, RZ, RZ ;  /* 0x000000ffff0c7224 */ /* 0x000fe200078e00ff */
[----:B------:R-:W-:Y:S01]  /*0150*/  IADD3.X R3, PT, PT, R0, -0x1, RZ, P1, !PT ;  /* 0xffffffff00037810 */ /* 0x000fe20000ffe4ff */
[----:B------:R-:W-:Y:S01]  /*0160*/  IMAD.MOV.U32 R14, RZ, RZ, RZ ;  /* 0x000000ffff0e7224 */ /* 0x000fe200078e00ff */
[----:B------:R-:W-:-:S02]  /*0170*/  MOV R16, 0xff800000 ;  /* 0xff80000000107802 */ /* 0x000fc40000000f00 */
[----:B------:R-:W-:-:S13]  /*0180*/  ISETP.GE.U32.AND.EX P0, PT, R3, RZ, PT, P0 ;  /* 0x000000ff0300720c */ /* 0x000fda0003f06100 */
[----:B------:R-:W-:Y:S05]  /*0190*/  @!P0 BRA `(.L_x_66) ;  /* 0x0000000800a48947 */ /* 0x000fea0003800000 */
[----:B------:R-:W1:Y:S01]  /*01a0*/  LDCU.64 UR4, c[0x0][0x380] ;  /* 0x00007000ff0477ac */ /* 0x000e620008000a00 */
[----:B------:R-:W-:Y:S01]  /*01b0*/  MOV R7, RZ ;  /* 0x000000ff00077202 */ /* 0x000fe20000000f00 */
[----:B------:R-:W-:Y:S01]  /*01c0*/  HFMA2 R15, -RZ, RZ, 0, 0 ;  /* 0x00000000ff0f7431 */ /* 0x000fe200000001ff */
[----:B------:R-:W-:Y:S01]  /*01d0*/  LOP3.LUT R21, R19, 0xfffffffc, RZ, 0xc0, !PT ;  /* 0xfffffffc13157812 */ /* 0x000fe200078ec0ff */
[----:B------:R-:W-:Y:S01]  /*01e0*/  IMAD.MOV.U32 R12, RZ, RZ, RZ ;  /* 0x000000ffff0c7224 */ /* 0x000fe200078e00ff */
[----:B------:R-:W-:Y:S01]  /*01f0*/  LOP3.LUT R14, R0, 0x3fffff, RZ, 0xc0, !PT ;  /* 0x003fffff000e7812 */ /* 0x000fe200078ec0ff */
[----:B0-----:R-:W-:Y:S01]  /*0200*/  IMAD.WIDE.U32 R8, R2, UR8, R6 ;  /* 0x0000000802087c25 */ /* 0x001fe2000f8e0006 */
[----:B------:R-:W-:Y:S01]  /*0210*/  MOV R16, 0xff800000 ;  /* 0xff80000000107802 */ /* 0x000fe20000000f00 */
[----:B------:R-:W0:Y:S02]  /*0220*/  LDC.64 R2, c[0x0][0x398] ;  /* 0x0000e600ff027b82 */ /* 0x000e240000000a00 */
[----:B------:R-:W-:-:S02]  /*0230*/  IMAD R9, R10, UR8, R9 ;  /* 0x000000080a097c24 */ /* 0x000fc4000f8e0209 */
[----:B------:R-:W-:Y:S02]  /*0240*/  IMAD.MOV.U32 R17, RZ, RZ, R6 ;  /* 0x000000ffff117224 */ /* 0x000fe400078e0006 */
[----:B------:R-:W-:Y:S01]  /*0250*/  IMAD.MOV.U32 R13, RZ, RZ, R21 ;  /* 0x000000ffff0d7224 */ /* 0x000fe200078e0015 */
[----:B-1----:R-:W-:-:S04]  /*0260*/  LEA R5, P0, R8, UR4, 0x2 ;  /* 0x0000000408057c11 */ /* 0x002fc8000f8010ff */
[----:B------:R-:W-:Y:S02]  /*0270*/  LEA.HI.X R9, R8, UR5, R9, 0x2, P0 ;  /* 0x0000000508097c11 */ /* 0x000fe400080f1409 */
[----:B------:R-:W-:Y:S02]  /*0280*/  IADD3 R8, P0, PT, R5, 0x2000, RZ ;  /* 0x0000200005087810 */ /* 0x000fe40007f1e0ff */
[----:B------:R-:W-:-:S03]  /*0290*/  MOV R5, R14 ;  /* 0x0000000e00057202 */ /* 0x000fc60000000f00 */
[----:B------:R-:W-:-:S08]  /*02a0*/  IMAD.X R9, RZ, RZ, R9, P0 ;  /* 0x000000ffff097224 */ /* 0x000fd000000e0609 */
.L_x_83:
        /* <DEDUP_REMOVED lines=27> */
.L_x_70:
[----:B------:R-:W-:Y:S05]  /*0460*/  BSYNC.RECONVERGENT B1 ;  /* 0x0000000000017941 */ /* 0x000fea0003800200 */
.L_x_69:
[----:B------:R-:W-:Y:S01]  /*0470*/  FADD R23, -R16, R23 ;  /* 0x0000001710177221 */ /* 0x000fe20000000100 */
[----:B------:R-:W-:-:S03]  /*0480*/  MOV R25, 0x437c0000 ;  /* 0x437c000000197802 */ /* 0x000fc60000000f00 */
[----:B------:R-:W-:-:S04]  /*0490*/  FFMA.SAT R18, R23, R18, 0.5 ;  /* 0x3f00000017127423 */ /* 0x000fc80000002012 */
[----:B------:R-:W-:-:S04]  /*04a0*/  FFMA.RM R18, R18, R25, 12582913 ;  /* 0x4b40000112127423 */ /* 0x000fc80000004019 */
[----:B------:R-:W-:-:S04]  /*04b0*/  FADD R24, R18, -12583039 ;  /* 0xcb40007f12187421 */ /* 0x000fc80000000000 */
[----:B------:R-:W-:-:S04]  /*04c0*/  FFMA R24, R23, 1.4426950216293334961, -R24 ;  /* 0x3fb8aa3b17187823 */ /* 0x000fc80000000818 */
[----:B------:R-:W-:Y:S01]  /*04d0*/  FFMA R24, R23, 1.925963033500011079e-08, R24 ;  /* 0x32a5706017187823 */ /* 0x000fe20000000018 */
[----:B------:R-:W-:-:S05]  /*04e0*/  IMAD.SHL.U32 R23, R18, 0x800000, RZ ;  /* 0x0080000012177824 */ /* 0x000fca00078e00ff */
[----:B------:R-:W0:Y:S02]  /*04f0*/  MUFU.EX2 R24, R24 ;  /* 0x0000001800187308 */ /* 0x000e240000000800 */
[----:B0-----:R-:W-:-:S07]  /*0500*/  FFMA R12, R23, R24, R12 ;  /* 0x00000018170c7223 */ /* 0x001fce000000000c */
.L_x_68:
[----:B------:R-:W-:Y:S05]  /*0510*/  BSYNC.RECONVERGENT B0 ;  /* 0x0000000000007941 */ /* 0x000fea0003800200 */
.L_x_67:
        /* <DEDUP_REMOVED lines=24> */
.L_x_74:
[----:B------:R-:W-:Y:S05]  /*06a0*/  BSYNC.RECONVERGENT B1 ;  /* 0x0000000000017941 */ /* 0x000fea0003800200 */
.L_x_73:
        /* <DEDUP_REMOVED lines=10> */
.L_x_72:
[----:B------:R-:W-:Y:S05]  /*0750*/  BSYNC.RECONVERGENT B0 ;  /* 0x0000000000007941 */ /* 0x000fea0003800200 */
.L_x_71:
        /* <DEDUP_REMOVED lines=24> */
.L_x_78:
[----:B------:R-:W-:Y:S05]  /*08e0*/  BSYNC.RECONVERGENT B1 ;  /* 0x0000000000017941 */ /* 0x000fea0003800200 */
.L_x_77:
        /* <DEDUP_REMOVED lines=10> */
.L_x_76:
[----:B------:R-:W-:Y:S05]  /*0990*/  BSYNC.RECONVERGENT B0 ;  /* 0x0000000000007941 */ /* 0x000fea0003800200 */
.L_x_75:
        /* <DEDUP_REMOVED lines=24> */
.L_x_82:
[----:B------:R-:W-:Y:S05]  /*0b20*/  BSYNC.RECONVERGENT B1 ;  /* 0x0000000000017941 */ /* 0x000fea0003800200 */
.L_x_81:
        /* <DEDUP_REMOVED lines=10> */
.L_x_80:
[----:B------:R-:W-:Y:S05]  /*0bd0*/  BSYNC.RECONVERGENT B0 ;  /* 0x0000000000007941 */ /* 0x000fea0003800200 */
.L_x_79:
[----:B------:R-:W-:Y:S02]  /*0be0*/  IADD3 R17, P1, PT, R17, 0x1000, RZ ;  /* 0x0000100011117810 */ /* 0x000fe40007f3e0ff */
[----:B------:R-:W-:-:S03]  /*0bf0*/  IADD3 R8, P2, PT, R8, 0x4000, RZ ;  /* 0x0000400008087810 */ /* 0x000fc60007f5e0ff */
[----:B------:R-:W-:Y:S01]  /*0c00*/  IMAD.X R15, RZ, RZ, R15, P1 ;  /* 0x000000ffff0f7224 */ /* 0x000fe200008e060f */
[----:B------:R-:W-:Y:S01]  /*0c10*/  IADD3.X R9, PT, PT, RZ, R9, RZ, P2, !PT ;  /* 0x00000009ff097210 */ /* 0x000fe200017fe4ff */
[----:B------:R-:W-:Y:S08]  /*0c20*/  @P0 BRA `(.L_x_83) ;  /* 0xfffffff400a00947 */ /* 0x000ff0000383ffff */
.L_x_66:
        /* <DEDUP_REMOVED lines=14> */
.L_x_88:
        /* <DEDUP_REMOVED lines=17> */
[--C-:B------:R-:W-:Y:S01]  /*0e20*/  FADD R6, R16, -R23.reuse ;  /* 0x8000001710067221 */ /* 0x100fe20000000000 */
[----:B------:R-:W-:Y:S02]  /*0e30*/  IMAD.MOV.U32 R21, RZ, RZ, 0x437c0000 ;  /* 0x437c0000ff157424 */ /* 0x000fe400078e00ff */
[----:B------:R-:W-:Y:S02]  /*0e40*/  IMAD.MOV.U32 R16, RZ, RZ, R23 ;  /* 0x000000ffff107224 */ /* 0x000fe400078e0017 */
        /* <DEDUP_REMOVED lines=8> */
[----:B------:R-:W-:-:S07]  /*0ed0*/  FMUL R12, R12, R21 ;  /* 0x000000150c0c7220 */ /* 0x000fce0000400000 */
.L_x_87:
[----:B------:R-:W-:Y:S05]  /*0ee0*/  BSYNC.RECONVERGENT B1 ;  /* 0x0000000000017941 */ /* 0x000fea0003800200 */
.L_x_86:
        /* <DEDUP_REMOVED lines=10> */
.L_x_85:
[----:B------:R-:W-:Y:S05]  /*0f90*/  BSYNC.RECONVERGENT B0 ;  /* 0x0000000000007941 */ /* 0x000fea0003800200 */
.L_x_84:
[----:B------:R-:W-:Y:S02]  /*0fa0*/  IADD3 R5, P2, PT, R5, 0x400, RZ ;  /* 0x0000040005057810 */ /* 0x000fe40007f5e0ff */
[----:B------:R-:W-:-:S03]  /*0fb0*/  IADD3 R3, P0, PT, R3, 0x1000, RZ ;  /* 0x0000100003037810 */ /* 0x000fc60007f1e0ff */
[----:B------:R-:W-:Y:S01]  /*0fc0*/  IMAD.X R15, RZ, RZ, R15, P2 ;  /* 0x000000ffff0f7224 */ /* 0x000fe200010e060f */
[----:B------:R-:W-:Y:S01]  /*0fd0*/  IADD3.X R7, PT, PT, RZ, R7, RZ, P0, !PT ;  /* 0x00000007ff077210 */ /* 0x000fe200007fe4ff */
[----:B------:R-:W-:Y:S08]  /*0fe0*/  @P1 BRA `(.L_x_88) ;  /* 0xfffffffc00481947 */ /* 0x000ff0000383ffff */
.L_x_65:
[----:B------:R-:W1:Y:S01]  /*0ff0*/  S2R R14, SR_TID.X ;  /* 0x00000000000e7919 */ /* 0x000e620000002100 */
[----:B------:R-:W2:Y:S01]  /*1000*/  S2UR UR5, SR_CgaCtaId ;  /* 0x00000000000579c3 */ /* 0x000ea20000008800 */
[----:B------:R-:W-:Y:S02]  /*1010*/  UMOV UR4, 0x400 ;  /* 0x0000040000047882 */ /* 0x000fe40000000000 */
        /* <DEDUP_REMOVED lines=9> */
[C---:B------:R-:W-:Y:S02]  /*10b0*/  ISETP.GT.U32.AND P5, PT, R14.reuse, 0x1, PT ;  /* 0x000000010e00780c */ /* 0x040fe40003fa4070 */
[----:B------:R-:W-:Y:S01]  /*10c0*/  ISETP.NE.AND P6, PT, R14, RZ, PT ;  /* 0x000000ff0e00720c */ /* 0x000fe20003fc5270 */
[----:B------:R-:W-:Y:S04]  /*10d0*/  @!P1 LDS R3, [R7] ;  /* 0x0000000007039984 */ /* 0x000fe80000000800 */
[----:B0-----:R-:W0:Y:S02]  /*10e0*/  @!P1 LDS R6, [R7+0x800] ;  /* 0x0008000007069984 */ /* 0x001e240000000800 */
[----:B0-----:R-:W-:-:S05]  /*10f0*/  @!P1 FMNMX R6, R3, R6, !PT ;  /* 0x0000000603069209 */ /* 0x001fca0007800000 */
[----:B------:R-:W-:Y:S01]  /*1100*/  @!P1 STS [R7], R6 ;  /* 0x0000000607009388 */ /* 0x000fe20000000800 */
[----:B------:R-:W-:Y:S01]  /*1110*/  BAR.SYNC.DEFER_BLOCKING 0x0 ;  /* 0x0000000000007b1d */ /* 0x000fe20000010000 */
[----:B------:R-:W-:-:S05]  /*1120*/  ISETP.GT.U32.AND P1, PT, R14, 0x7f, PT ;  /* 0x0000007f0e00780c */ /* 0x000fca0003f24070 */
[----:B------:R-:W-:Y:S04]  /*1130*/  @!P0 LDS R3, [R7] ;  /* 0x0000000007038984 */ /* 0x000fe80000000800 */
[----:B------:R-:W0:Y:S02]  /*1140*/  @!P0 LDS R8, [R7+0x400] ;  /* 0x0004000007088984 */ /* 0x000e240000000800 */
[----:B0-----:R-:W-:-:S05]  /*1150*/  @!P0 FMNMX R8, R3, R8, !PT ;  /* 0x0000000803088209 */ /* 0x001fca0007800000 */
[----:B------:R-:W-:Y:S01]  /*1160*/  @!P0 STS [R7], R8 ;  /* 0x0000000807008388 */ /* 0x000fe20000000800 */
[----:B------:R-:W-:Y:S01]  /*1170*/  BAR.SYNC.DEFER_BLOCKING 0x0 ;  /* 0x0000000000007b1d */ /* 0x000fe20000010000 */
[----:B------:R-:W-:-:S04]  /*1180*/  ISETP.GT.U32.AND P0, PT, R14, 0x3f, PT ;  /* 0x0000003f0e00780c */ /* 0x000fc80003f04070 */
[----:B------:R-:W-:Y:S01]  /*1190*/  P2R R9, PR, RZ, 0x1 ;  /* 0x00000001ff097803 */ /* 0x000fe20000000000 */
        /* <DEDUP_REMOVED lines=32> */
[----:B------:R0:W-:Y:S01]  /*13a0*/  @!P4 STS [R7], R8 ;  /* 0x000000080700c388 */ /* 0x0001e20000000800 */
[----:B------:R-:W-:Y:S01]  /*13b0*/  BAR.SYNC.DEFER_BLOCKING 0x0 ;  /* 0x0000000000007b1d */ /* 0x000fe20000010000 */
[----:B0-----:R-:W-:-:S05]  /*13c0*/  IMAD.MOV.U32 R8, RZ, RZ, 0x437c0000 ;  /* 0x437c0000ff087424 */ /* 0x001fca00078e00ff */
[----:B------:R-:W-:Y:S04]  /*13d0*/  @!P5 LDS R3, [R7] ;  /* 0x000000000703d984 */ /* 0x000fe80000000800 */
[----:B------:R-:W0:Y:S02]  /*13e0*/  @!P5 LDS R18, [R7+0x8] ;  /* 0x000008000712d984 */ /* 0x000e240000000800 */
[----:B0-----:R-:W-:-:S05]  /*13f0*/  @!P5 FMNMX R18, R3, R18, !PT ;  /* 0x000000120312d209 */ /* 0x001fca0007800000 */
[----:B------:R-:W-:Y:S01]  /*1400*/  @!P5 STS [R7], R18 ;  /* 0x000000120700d388 */ /* 0x000fe20000000800 */
[----:B------:R-:W-:Y:S06]  /*1410*/  BAR.SYNC.DEFER_BLOCKING 0x0 ;  /* 0x0000000000007b1d */ /* 0x000fec0000010000 */
[----:B------:R-:W-:Y:S04]  /*1420*/  @!P6 LDS R3, [R7] ;  /* 0x000000000703e984 */ /* 0x000fe80000000800 */
[----:B------:R-:W0:Y:S02]  /*1430*/  @!P6 LDS R6, [UR4+0x4] ;  /* 0x00000404ff06e984 */ /* 0x000e240008000800 */
[----:B0-----:R-:W-:-:S02]  /*1440*/  @!P6 FMNMX R6, R3, R6, !PT ;  /* 0x000000060306e209 */ /* 0x001fc40007800000 */
[----:B------:R-:W-:-:S03]  /*1450*/  MOV R3, 0x3bbb989d ;  /* 0x3bbb989d00037802 */ /* 0x000fc60000000f00 */
[----:B------:R-:W-:Y:S01]  /*1460*/  @!P6 STS [R7], R6 ;  /* 0x000000060700e388 */ /* 0x000fe20000000800 */
        /* <DEDUP_REMOVED lines=8> */
[----:B------:R-:W-:-:S04]  /*14f0*/  FFMA R17, R16, 1.925963033500011079e-08, R17 ;  /* 0x32a5706010117823 */ /* 0x000fc80000000011 */
        /* <DEDUP_REMOVED lines=10> */
[----:B------:R-:W-:-:S05]  /*15a0*/  ISETP.GT.U32.AND P0, PT, R14, 0x7f, PT ;  /* 0x0000007f0e00780c */ /* 0x000fca0003f04070 */
[----:B------:R-:W-:Y:S04]  /*15b0*/  @!P1 LDS R3, [R7+0x400] ;  /* 0x0004000007039984 */ /* 0x000fe80000000800 */
[----:B------:R-:W0:Y:S02]  /*15c0*/  @!P1 LDS R8, [R7] ;  /* 0x0000000007089984 */ /* 0x000e240000000800 */
[----:B0-----:R-:W-:-:S05]  /*15d0*/  @!P1 FADD R8, R3, R8 ;  /* 0x0000000803089221 */ /* 0x001fca0000000000 */
[----:B------:R-:W-:Y:S01]  /*15e0*/  @!P1 STS [R7], R8 ;  /* 0x0000000807009388 */ /* 0x000fe20000000800 */
[----:B------:R-:W-:Y:S01]  /*15f0*/  BAR.SYNC.DEFER_BLOCKING 0x0 ;  /* 0x0000000000007b1d */ /* 0x000fe20000010000 */
[----:B------:R-:W-:-:S05]  /*1600*/  ISETP.NE.AND P1, PT, R13, RZ, PT ;  /* 0x000000ff0d00720c */ /* 0x000fca0003f25270 */
[----:B------:R-:W-:Y:S04]  /*1610*/  @!P0 LDS R3, [R7+0x200] ;  /* 0x0002000007038984 */ /* 0x000fe80000000800 */
[----:B------:R-:W0:Y:S02]  /*1620*/  @!P0 LDS R12, [R7] ;  /* 0x00000000070c8984 */ /* 0x000e240000000800 */
[----:B0-----:R-:W-:-:S05]  /*1630*/  @!P0 FADD R12, R3, R12 ;  /* 0x0000000c030c8221 */ /* 0x001fca0000000000 */
[----:B------:R-:W-:Y:S01]  /*1640*/  @!P0 STS [R7], R12 ;  /* 0x0000000c07008388 */ /* 0x000fe20000000800 */
[----:B------:R-:W-:Y:S01]  /*1650*/  BAR.SYNC.DEFER_BLOCKING 0x0 ;  /* 0x0000000000007b1d */ /* 0x000fe20000010000 */
[----:B------:R-:W-:-:S13]  /*1660*/  ISETP.NE.AND P0, PT, R9, RZ, PT ;  /* 0x000000ff0900720c */ /* 0x000fda0003f05270 */
        /* <DEDUP_REMOVED lines=32> */
[----:B------:R-:W-:Y:S04]  /*1870*/  @!P6 LDS R3, [UR4+0x4] ;  /* 0x00000404ff03e984 */ /* 0x000fe80008000800 */
[----:B------:R-:W0:Y:S02]  /*1880*/  @!P6 LDS R6, [R7] ;  /* 0x000000000706e984 */ /* 0x000e240000000800 */
[----:B0-----:R-:W-:-:S05]  /*1890*/  @!P6 FADD R6, R3, R6 ;  /* 0x000000060306e221 */ /* 0x001fca0000000000 */
[----:B------:R0:W-:Y:S01]  /*18a0*/  @!P6 STS [R7], R6 ;  /* 0x000000060700e388 */ /* 0x0001e20000000800 */
[----:B------:R-:W-:Y:S06]  /*18b0*/  BAR.SYNC.DEFER_BLOCKING 0x0 ;  /* 0x0000000000007b1d */ /* 0x000fec0000010000 */
[----:B------:R-:W1:Y:S02]  /*18c0*/  LDS R3, [UR4] ;  /* 0x00000004ff037984 */ /* 0x000e640008000800 */
[----:B------:R-:W-:Y:S06]  /*18d0*/  BAR.SYNC.DEFER_BLOCKING 0x0 ;  /* 0x0000000000007b1d */ /* 0x000fec0000010000 */
[----:B------:R-:W-:Y:S05]  /*18e0*/  @!P0 EXIT ;  /* 0x000000000000894d */ /* 0x000fea0003800000 */
[----:B0-----:R-:W-:-:S04]  /*18f0*/  IADD3 R6, P1, PT, R19, -0x1, RZ ;  /* 0xffffffff13067810 */ /* 0x001fc80007f3e0ff */
[----:B------:R-:W-:Y:S02]  /*1900*/  ISETP.GE.U32.AND P0, PT, R6, 0x3, PT ;  /* 0x000000030600780c */ /* 0x000fe40003f06070 */
[----:B------:R-:W-:-:S04]  /*1910*/  IADD3.X R6, PT, PT, R0, -0x1, RZ, P1, !PT ;  /* 0xffffffff00067810 */ /* 0x000fc80000ffe4ff */
[----:B------:R-:W-:Y:S02]  /*1920*/  ISETP.GE.U32.AND.EX P0, PT, R6, RZ, PT, P0 ;  /* 0x000000ff0600720c */ /* 0x000fe40003f06100 */
[----:B------:R-:W-:-:S11]  /*1930*/  CS2R R6, SRZ ;  /* 0x0000000000067805 */ /* 0x000fd6000001ff00 */
[----:B------:R-:W-:Y:S05]  /*1940*/  @!P0 BRA `(.L_x_89) ;  /* 0x0000000800748947 */ /* 0x000fea0003800000 */
[----:B------:R-:W0:Y:S01]  /*1950*/  LDCU.128 UR12, c[0x0][0x380] ;  /* 0x00007000ff0c77ac */ /* 0x000e220008000c00 */
[----:B------:R-:W-:Y:S01]  /*1960*/  IMAD.MOV.U32 R15, RZ, RZ, RZ ;  /* 0x000000ffff0f7224 */ /* 0x000fe200078e00ff */
[----:B------:R-:W-:Y:S01]  /*1970*/  MOV R20, R14 ;  /* 0x0000000e00147202 */ /* 0x000fe20000000f00 */
[----:B------:R-:W-:Y:S01]  /*1980*/  IMAD.MOV.U32 R21, RZ, RZ, RZ ;  /* 0x000000ffff157224 */ /* 0x000fe200078e00ff */
[----:B------:R-:W2:Y:S01]  /*1990*/  LDCU.64 UR4, c[0x0][0x398] ;  /* 0x00007300ff0477ac */ /* 0x000ea20008000a00 */
[----:B------:R-:W-:-:S04]  /*19a0*/  IMAD.WIDE.U32 R6, R2, UR8, R14 ;  /* 0x0000000802067c25 */ /* 0x000fc8000f8e000e */
[----:B------:R-:W-:Y:S01]  /*19b0*/  IMAD R7, R10, UR8, R7 ;  /* 0x000000080a077c24 */ /* 0x000fe2000f8e0207 */
[----:B------:R-:W-:-:S04]  /*19c0*/  LEA R10, P0, R6, 0x2000, 0x2 ;  /* 0x00002000060a7811 */ /* 0x000fc800078010ff */
[----:B------:R-:W-:Y:S02]  /*19d0*/  LEA.HI.X R6, R6, RZ, R7, 0x2, P0 ;  /* 0x000000ff06067211 */ /* 0x000fe400000f1407 */
[----:B------:R-:W-:Y:S02]  /*19e0*/  LOP3.LUT R7, R0, 0x3fffff, RZ, 0xc0, !PT ;  /* 0x003fffff00077812 */ /* 0x000fe400078ec0ff */
[C---:B0-----:R-:W-:Y:S02]  /*19f0*/  IADD3 R12, P0, PT, R10.reuse, UR12, RZ ;  /* 0x0000000c0a0c7c10 */ /* 0x041fe4000ff1e0ff */
[----:B------:R-:W-:Y:S01]  /*1a00*/  IADD3 R10, P1, PT, R10, UR14, RZ ;  /* 0x0000000e0a0a7c10 */ /* 0x000fe2000ff3e0ff */
[----:B------:R-:W-:Y:S01]  /*1a10*/  IMAD.MOV.U32 R23, RZ, RZ, R7 ;  /* 0x000000ffff177224 */ /* 0x000fe200078e0007 */
[C---:B------:R-:W-:Y:S02]  /*1a20*/  IADD3.X R13, PT, PT, R6.reuse, UR13, RZ, P0, !PT ;  /* 0x0000000d060d7c10 */ /* 0x040fe400087fe4ff */
[----:B------:R-:W-:-:S02]  /*1a30*/  IADD3.X R11, PT, PT, R6, UR15, RZ, P1, !PT ;  /* 0x0000000f060b7c10 */ /* 0x000fc40008ffe4ff */
[----:B------:R-:W-:-:S04]  /*1a40*/  LOP3.LUT R6, R19, 0xfffffffc, RZ, 0xc0, !PT ;  /* 0xfffffffc13067812 */ /* 0x000fc800078ec0ff */
[----:B--2---:R-:W-:-:S07]  /*1a50*/  MOV R22, R6 ;  /* 0x0000000600167202 */ /* 0x004fce0000000f00 */
.L_x_106:
        /* <DEDUP_REMOVED lines=11> */
[----:B-1----:R-:W0:Y:S01]  /*1b10*/  MUFU.RCP R8, R3 ;  /* 0x0000000300087308 */ /* 0x002e220000001000 */
        /* <DEDUP_REMOVED lines=18> */
[----:B------:R-:W-:Y:S05]  /*1c40*/  CALL.REL.NOINC `($__internal_1_$__cuda_sm3x_div_rn_noftz_f32_slowpath) ;  /* 0x0000000c00fc7944 */ /* 0x000fea0003c00000 */
.L_x_93:
[----:B------:R-:W-:Y:S05]  /*1c50*/  BSYNC.RECONVERGENT B3 ;  /* 0x0000000000037941 */ /* 0x000fea0003800200 */
.L_x_92:
[----:B------:R0:W-:Y:S02]  /*1c60*/  STG.E desc[UR6][R10.64+-0x2000], R17 ;  /* 0xffe000110a007986 */ /* 0x0001e4000c101906 */
.L_x_91:
[----:B------:R-:W-:Y:S05]  /*1c70*/  BSYNC.RECONVERGENT B2 ;  /* 0x0000000000027941 */ /* 0x000fea0003800200 */
.L_x_90:
[----:B------:R-:W-:Y:S01]  /*1c80*/  IADD3 R0, P2, PT, R20, 0x400, RZ ;  /* 0x0000040014007810 */ /* 0x000fe20007f5e0ff */
[----:B------:R-:W-:Y:S03]  /*1c90*/  BSSY.RECONVERGENT B2, `(.L_x_94) ;  /* 0x000001f000027945 */ /* 0x000fe60003800200 */
[----:B------:R-:W-:Y:S01]  /*1ca0*/  ISETP.GE.U32.AND P1, PT, R0, UR4, PT ;  /* 0x0000000400007c0c */ /* 0x000fe2000bf26070 */
[----:B------:R-:W-:-:S05]  /*1cb0*/  IMAD.X R0, RZ, RZ, R21, P2 ;  /* 0x000000ffff007224 */ /* 0x000fca00010e0615 */
[----:B------:R-:W-:-:S13]  /*1cc0*/  ISETP.GE.U32.AND.EX P1, PT, R0, UR5, PT, P1 ;  /* 0x0000000500007c0c */ /* 0x000fda000bf26110 */
[----:B------:R-:W-:Y:S05]  /*1cd0*/  @P1 BRA `(.L_x_95) ;  /* 0x0000000000681947 */ /* 0x000fea0003800000 */
[----:B------:R-:W2:Y:S01]  /*1ce0*/  LDG.E R0, desc[UR6][R12.64+-0x1000] ;  /* 0xfff000060c007981 */ /* 0x000ea2000c1e1900 */
[----:B------:R-:W-:Y:S01]  /*1cf0*/  MOV R9, 0x3bbb989d ;  /* 0x3bbb989d00097802 */ /* 0x000fe20000000f00 */
[----:B0-----:R-:W-:Y:S01]  /*1d00*/  IMAD.MOV.U32 R17, RZ, RZ, 0x437c0000 ;  /* 0x437c0000ff117424 */ /* 0x001fe200078e00ff */
        /* <DEDUP_REMOVED lines=20> */
[----:B------:R-:W-:Y:S05]  /*1e50*/  CALL.REL.NOINC `($__internal_1_$__cuda_sm3x_div_rn_noftz_f32_slowpath) ;  /* 0x0000000c00787944 */ /* 0x000fea0003c00000 */
.L_x_97:
[----:B------:R-:W-:Y:S05]  /*1e60*/  BSYNC.RECONVERGENT B3 ;  /* 0x0000000000037941 */ /* 0x000fea0003800200 */
.L_x_96:
[----:B------:R2:W-:Y:S02]  /*1e70*/  STG.E desc[UR6][R10.64+-0x1000], R17 ;  /* 0xfff000110a007986 */ /* 0x0005e4000c101906 */
.L_x_95:
[----:B------:R-:W-:Y:S05]  /*1e80*/  BSYNC.RECONVERGENT B2 ;  /* 0x0000000000027941 */ /* 0x000fea0003800200 */
.L_x_94:
[----:B------:R-:W-:Y:S01]  /*1e90*/  IADD3 R0, P2, PT, R20, 0x800, RZ ;  /* 0x0000080014007810 */ /* 0x000fe20007f5e0ff */
[----:B------:R-:W-:Y:S03]  /*1ea0*/  BSSY.RECONVERGENT B2, `(.L_x_98) ;  /* 0x000001f000027945 */ /* 0x000fe60003800200 */
[----:B------:R-:W-:Y:S02]  /*1eb0*/  ISETP.GE.U32.AND P1, PT, R0, UR4, PT ;  /* 0x0000000400007c0c */ /* 0x000fe4000bf26070 */
[----:B------:R-:W-:-:S04]  /*1ec0*/  IADD3.X R0, PT, PT, RZ, R21, RZ, P2, !PT ;  /* 0x00000015ff007210 */ /* 0x000fc800017fe4ff */
[----:B------:R-:W-:-:S13]  /*1ed0*/  ISETP.GE.U32.AND.EX P1, PT, R0, UR5, PT, P1 ;  /* 0x0000000500007c0c */ /* 0x000fda000bf26110 */
[----:B------:R-:W-:Y:S05]  /*1ee0*/  @P1 BRA `(.L_x_99) ;  /* 0x0000000000681947 */ /* 0x000fea0003800000 */
[----:B------:R-:W3:Y:S01]  /*1ef0*/  LDG.E R0, desc[UR6][R12.64] ;  /* 0x000000060c007981 */ /* 0x000ee2000c1e1900 */
[----:B0-2---:R-:W-:Y:S02]  /*1f00*/  HFMA2 R17, -RZ, RZ, 3.7421875, 0 ;  /* 0x437c0000ff117431 */ /* 0x005fe400000001ff */
[----:B------:R-:W-:Y:S01]  /*1f10*/  IMAD.MOV.U32 R9, RZ, RZ, 0x3bbb989d ;  /* 0x3bbb989dff097424 */ /* 0x000fe200078e00ff */
[----:B-1----:R-:W0:Y:S01]  /*1f20*/  MUFU.RCP R16, R3 ;  /* 0x0000000300107308 */ /* 0x002e220000001000 */
[----:B------:R-:W-:Y:S01]  /*1f30*/  BSSY.RECONVERGENT B3, `(.L_x_100) ;  /* 0x0000014000037945 */ /* 0x000fe20003800200 */
[----:B---3--:R-:W-:-:S04]  /*1f40*/  FADD R0, -R5, R0 ;  /* 0x0000000005007221 */ /* 0x008fc80000000100 */
[----:B------:R-:W-:-:S04]  /*1f50*/  FFMA.SAT R2, R0, R9, 0.5 ;  /* 0x3f00000000027423 */ /* 0x000fc80000002009 */
[----:B------:R-:W-:Y:S01]  /*1f60*/  FFMA.RM R2, R2, R17, 12582913 ;  /* 0x4b40000102027423 */ /* 0x000fe20000004011 */
[----:B0-----:R-:W-:-:S03]  /*1f70*/  FFMA R17, -R3, R16, 1 ;  /* 0x3f80000003117423 */ /* 0x001fc60000000110 */
        /* <DEDUP_REMOVED lines=14> */
[----:B------:R-:W-:Y:S05]  /*2060*/  CALL.REL.NOINC `($__internal_1_$__cuda_sm3x_div_rn_noftz_f32_slowpath) ;  /* 0x0000000800f47944 */ /* 0x000fea0003c00000 */
.L_x_101:
[----:B------:R-:W-:Y:S05]  /*2070*/  BSYNC.RECONVERGENT B3 ;  /* 0x0000000000037941 */ /* 0x000fea0003800200 */
.L_x_100:
[----:B------:R3:W-:Y:S02]  /*2080*/  STG.E desc[UR6][R10.64], R17 ;  /* 0x000000110a007986 */ /* 0x0007e4000c101906 */
.L_x_99:
[----:B------:R-:W-:Y:S05]  /*2090*/  BSYNC.RECONVERGENT B2 ;  /* 0x0000000000027941 */ /* 0x000fea0003800200 */
.L_x_98:
[----:B------:R-:W-:Y:S01]  /*20a0*/  IADD3 R0, P2, PT, R20, 0xc00, RZ ;  /* 0x00000c0014007810 */ /* 0x000fe20007f5e0ff */
[----:B------:R-:W-:Y:S03]  /*20b0*/  BSSY.RECONVERGENT B2, `(.L_x_102) ;  /* 0x000001f000027945 */ /* 0x000fe60003800200 */
[----:B------:R-:W-:Y:S01]  /*20c0*/  ISETP.GE.U32.AND P1, PT, R0, UR4, PT ;  /* 0x0000000400007c0c */ /* 0x000fe2000bf26070 */
[----:B------:R-:W-:-:S05]  /*20d0*/  IMAD.X R0, RZ, RZ, R21, P2 ;  /* 0x000000ffff007224 */ /* 0x000fca00010e0615 */
[----:B------:R-:W-:-:S13]  /*20e0*/  ISETP.GE.U32.AND.EX P1, PT, R0, UR5, PT, P1 ;  /* 0x0000000500007c0c */ /* 0x000fda000bf26110 */
[----:B------:R-:W-:Y:S05]  /*20f0*/  @P1 BRA `(.L_x_103) ;  /* 0x0000000000681947 */ /* 0x000fea0003800000 */
[----:B------:R-:W4:Y:S01]  /*2100*/  LDG.E R0, desc[UR6][R12.64+0x1000] ;  /* 0x001000060c007981 */ /* 0x000f22000c1e1900 */
[----:B------:R-:W-:Y:S01]  /*2110*/  MOV R9, 0x3bbb989d ;  /* 0x3bbb989d00097802 */ /* 0x000fe20000000f00 */
[----:B0-23--:R-:W-:Y:S01]  /*2120*/  IMAD.MOV.U32 R17, RZ, RZ, 0x437c0000 ;  /* 0x437c0000ff117424 */ /* 0x00dfe200078e00ff */
[----:B-1----:R-:W0:Y:S01]  /*2130*/  MUFU.RCP R16, R3 ;  /* 0x0000000300107308 */ /* 0x002e220000001000 */
[----:B------:R-:W-:Y:S01]  /*2140*/  BSSY.RECONVERGENT B3, `(.L_x_104) ;  /* 0x0000014000037945 */ /* 0x000fe20003800200 */
[----:B----4-:R-:W-:-:S04]  /*2150*/  FADD R0, -R5, R0 ;  /* 0x0000000005007221 */ /* 0x010fc80000000100 */
        /* <DEDUP_REMOVED lines=18> */
.L_x_105:
[----:B------:R-:W-:Y:S05]  /*2280*/  BSYNC.RECONVERGENT B3 ;  /* 0x0000000000037941 */ /* 0x000fea0003800200 */
.L_x_104:
[----:B------:R4:W-:Y:S02]  /*2290*/  STG.E desc[UR6][R10.64+0x1000], R17 ;  /* 0x001000110a007986 */ /* 0x0009e4000c101906 */
.L_x_103:
[----:B------:R-:W-:Y:S05]  /*22a0*/  BSYNC.RECONVERGENT B2 ;  /* 0x0000000000027941 */ /* 0x000fea0003800200 */
.L_x_102:
[----:B0-234-:R-:W-:Y:S02]  /*22b0*/  IADD3 R10, P3, PT, R10, 0x4000, RZ ;  /* 0x000040000a0a7810 */ /* 0x01dfe40007f7e0ff */
[----:B------:R-:W-:Y:S02]  /*22c0*/  IADD3 R20, P1, PT, R20, 0x1000, RZ ;  /* 0x0000100014147810 */ /* 0x000fe40007f3e0ff */
[----:B------:R-:W-:Y:S01]  /*22d0*/  IADD3 R12, P2, PT, R12, 0x4000, RZ ;  /* 0x000040000c0c7810 */ /* 0x000fe20007f5e0ff */
[----:B------:R-:W-:Y:S01]  /*22e0*/  IMAD.X R11, RZ, RZ, R11, P3 ;  /* 0x000000ffff0b7224 */ /* 0x000fe200018e060b */
[----:B------:R-:W-:Y:S02]  /*22f0*/  IADD3.X R21, PT, PT, RZ, R21, RZ, P1, !PT ;  /* 0x00000015ff157210 */ /* 0x000fe40000ffe4ff */
[----:B------:R-:W-:Y:S01]  /*2300*/  IADD3.X R13, PT, PT, RZ, R13, RZ, P2, !PT ;  /* 0x0000000dff0d7210 */ /* 0x000fe200017fe4ff */
[----:B------:R-:W-:Y:S08]  /*2310*/  @P0 BRA `(.L_x_106) ;  /* 0xfffffff400d00947 */ /* 0x000ff0000383ffff */
.L_x_89:
[----:B------:R-:W-:-:S04]  /*2320*/  LOP3.LUT R19, R19, 0x3, RZ, 0xc0, !PT ;  /* 0x0000000313137812 */ /* 0x000fc800078ec0ff */
[----:B------:R-:W-:-:S04]  /*2330*/  ISETP.NE.U32.AND P0, PT, R19, RZ, PT ;  /* 0x000000ff1300720c */ /* 0x000fc80003f05070 */
[----:B------:R-:W-:-:S13]  /*2340*/  ISETP.NE.AND.EX P0, PT, RZ, RZ, PT, P0 ;  /* 0x000000ffff00720c */ /* 0x000fda0003f05300 */
[----:B------:R-:W-:Y:S05]  /*2350*/  @!P0 EXIT ;  /* 0x000000000000894d */ /* 0x000fea0003800000 */
[----:B------:R-:W-:-:S04]  /*2360*/  ISETP.NE.U32.AND P0, PT, R19, 0x1, PT ;  /* 0x000000011300780c */ /* 0x000fc80003f05070 */
[----:B------:R-:W-:-:S13]  /*2370*/  ISETP.NE.AND.EX P0, PT, RZ, RZ, PT, P0 ;  /* 0x000000ffff00720c */ /* 0x000fda0003f05300 */
[----:B------:R-:W-:Y:S05]  /*2380*/  @!P0 BRA `(.L_x_107) ;  /* 0x0000000400708947 */ /* 0x000fea0003800000 */
[----:B------:R-:W0:Y:S01]  /*2390*/  LDC.64 R8, c[0x0][0x398] ;  /* 0x0000e600ff087b82 */ /* 0x000e220000000a00 */
        /* <DEDUP_REMOVED lines=38> */
[----:B------:R-:W-:-:S07]  /*2600*/  IMAD.MOV.U32 R19, RZ, RZ, R17 ;  /* 0x000000ffff137224 */ /* 0x000fce00078e0011 */
.L_x_111:
[----:B------:R-:W-:Y:S05]  /*2610*/  BSYNC.RECONVERGENT B3 ;  /* 0x0000000000037941 */ /* 0x000fea0003800200 */
.L_x_110:
[----:B------:R-:W0:Y:S02]  /*2620*/  LDCU.64 UR4, c[0x0][0x388] ;  /* 0x00007100ff0477ac */ /* 0x000e240008000a00 */
[----:B0-----:R-:W-:-:S04]  /*2630*/  IADD3 R8, P0, PT, R13, UR4, RZ ;  /* 0x000000040d087c10 */ /* 0x001fc8000ff1e0ff */
[----:B------:R-:W-:-:S05]  /*2640*/  IADD3.X R9, PT, PT, R12, UR5, RZ, P0, !PT ;  /* 0x000000050c097c10 */ /* 0x000fca00087fe4ff */
[----:B------:R0:W-:Y:S04]  /*2650*/  STG.E desc[UR6][R8.64], R19 ;  /* 0x0000001308007986 */ /* 0x0001e8000c101906 */
.L_x_109:
[----:B------:R-:W-:Y:S05]  /*2660*/  BSYNC.RECONVERGENT B2 ;  /* 0x0000000000027941 */ /* 0x000fea0003800200 */
.L_x_108:
[----:B------:R-:W2:Y:S01]  /*2670*/  LDC.64 R12, c[0x0][0x398] ;  /* 0x0000e600ff0c7b82 */ /* 0x000ea20000000a00 */
[----:B0-----:R-:W-:Y:S01]  /*2680*/  IADD3 R9, P1, PT, R10, 0x400, RZ ;  /* 0x000004000a097810 */ /* 0x001fe20007f3e0ff */
[----:B------:R-:W-:Y:S03]  /*2690*/  BSSY.RECONVERGENT B2, `(.L_x_112) ;  /* 0x0000029000027945 */ /* 0x000fe60003800200 */
[----:B------:R-:W-:Y:S02]  /*26a0*/  IADD3.X R0, PT, PT, RZ, R11, RZ, P1, !PT ;  /* 0x0000000bff007210 */ /* 0x000fe40000ffe4ff */
[----:B--2---:R-:W-:-:S04]  /*26b0*/  ISETP.GE.U32.AND P0, PT, R9, R12, PT ;  /* 0x0000000c0900720c */ /* 0x004fc80003f06070 */
[----:B------:R-:W-:-:S13]  /*26c0*/  ISETP.GE.U32.AND.EX P0, PT, R0, R13, PT, P0 ;  /* 0x0000000d0000720c */ /* 0x000fda0003f06100 */
[----:B------:R-:W-:Y:S05]  /*26d0*/  @P0 BRA `(.L_x_113) ;  /* 0x0000000000900947 */ /* 0x000fea0003800000 */
[----:B------:R-:W0:Y:S01]  /*26e0*/  LDCU.64 UR4, c[0x0][0x380] ;  /* 0x00007000ff0477ac */ /* 0x000e220008000a00 */
[----:B------:R-:W-:-:S04]  /*26f0*/  IMAD.WIDE.U32 R10, R12, UR8, R10 ;  /* 0x000000080c0a7c25 */ /* 0x000fc8000f8e000a */
[----:B------:R-:W-:Y:S02]  /*2700*/  IMAD R13, R13, UR8, R11 ;  /* 0x000000080d0d7c24 */ /* 0x000fe4000f8e020b */
[----:B------:R-:W-:-:S03]  /*2710*/  IMAD.SHL.U32 R11, R10, 0x4, RZ ;  /* 0x000000040a0b7824 */ /* 0x000fc600078e00ff */
[----:B------:R-:W-:Y:S02]  /*2720*/  SHF.L.U64.HI R10, R10, 0x2, R13 ;  /* 0x000000020a0a7819 */ /* 0x000fe4000001020d */
[----:B0-----:R-:W-:-:S04]  /*2730*/  IADD3 R8, P0, PT, R11, UR4, RZ ;  /* 0x000000040b087c10 */ /* 0x001fc8000ff1e0ff */
[----:B------:R-:W-:-:S05]  /*2740*/  IADD3.X R9, PT, PT, R10, UR5, RZ, P0, !PT ;  /* 0x000000050a097c10 */ /* 0x000fca00087fe4ff */
[----:B------:R0:W2:Y:S01]  /*2750*/  LDG.E R8, desc[UR6][R8.64+0x1000] ;  /* 0x0010000608087981 */ /* 0x0000a2000c1e1900 */
[----:B------:R-:W-:Y:S01]  /*2760*/  MOV R13, 0x3bbb989d ;  /* 0x3bbb989d000d7802 */ /* 0x000fe20000000f00 */
        /* <DEDUP_REMOVED lines=22> */
.L_x_115:
[----:B------:R-:W-:Y:S05]  /*28d0*/  BSYNC.RECONVERGENT B3 ;  /* 0x0000000000037941 */ /* 0x000fea0003800200 */
.L_x_114:
[----:B------:R-:W0:Y:S02]  /*28e0*/  LDCU.64 UR4, c[0x0][0x388] ;  /* 0x00007100ff0477ac */ /* 0x000e240008000a00 */
[----:B0-----:R-:W-:-:S04]  /*28f0*/  IADD3 R8, P0, PT, R11, UR4, RZ ;  /* 0x000000040b087c10 */ /* 0x001fc8000ff1e0ff */
[----:B------:R-:W-:-:S05]  /*2900*/  IADD3.X R9, PT, PT, R10, UR5, RZ, P0, !PT ;  /* 0x000000050a097c10 */ /* 0x000fca00087fe4ff */
[----:B------:R0:W-:Y:S04]  /*2910*/  STG.E desc[UR6][R8.64+0x1000], R17 ;  /* 0x0010001108007986 */ /* 0x0001e8000c101906 */
.L_x_113:
[----:B------:R-:W-:Y:S05]  /*2920*/  BSYNC.RECONVERGENT B2 ;  /* 0x0000000000027941 */ /* 0x000fea0003800200 */
.L_x_112:
[----:B------:R-:W-:-:S04]  /*2930*/  IADD3 R6, P0, PT, R6, 0x2, RZ ;  /* 0x0000000206067810 */ /* 0x000fc80007f1e0ff */
[----:B------:R-:W-:-:S09]  /*2940*/  IADD3.X R7, PT, PT, RZ, R7, RZ, P0, !PT ;  /* 0x00000007ff077210 */ /* 0x000fd200007fe4ff */
.L_x_107:
[----:B------:R-:W-:-:S13]  /*2950*/  LOP3.LUT P0, RZ, R4, 0x400, RZ, 0xc0, !PT ;  /* 0x0000040004ff7812 */ /* 0x000fda000780c0ff */
[----:B------:R-:W-:Y:S05]  /*2960*/  @!P0 EXIT ;  /* 0x000000000000894d */ /* 0x000fea0003800000 */
[----:B0-----:R-:W0:Y:S01]  /*2970*/  LDC.64 R8, c[0x0][0x398] ;  /* 0x0000e600ff087b82 */ /* 0x001e220000000a00 */
[----:B------:R-:W-:-:S05]  /*2980*/  IMAD.SHL.U32 R15, R6, 0x400, RZ ;  /* 0x00000400060f7824 */ /* 0x000fca00078e00ff */
        /* <DEDUP_REMOVED lines=13> */
[----:B------:R-:W-:Y:S02]  /*2a60*/  HFMA2 R7, -RZ, RZ, 3.7421875, 0 ;  /* 0x437c0000ff077431 */ /* 0x000fe400000001ff */
[----:B------:R-:W-:Y:S01]  /*2a70*/  IMAD.MOV.U32 R0, RZ, RZ, 0x3bbb989d ;  /* 0x3bbb989dff007424 */ /* 0x000fe200078e00ff */
[----:B-1----:R-:W0:Y:S01]  /*2a80*/  MUFU.RCP R12, R3 ;  /* 0x00000003000c7308 */ /* 0x002e220000001000 */
[----:B------:R-:W-:Y:S01]  /*2a90*/  BSSY.RECONVERGENT B2, `(.L_x_116) ;  /* 0x0000015000027945 */ /* 0x000fe20003800200 */
[----:B--2---:R-:W-:-:S04]  /*2aa0*/  FADD R5, -R5, R8 ;  /* 0x0000000805057221 */ /* 0x004fc80000000100 */
[----:B------:R-:W-:-:S04]  /*2ab0*/  FFMA.SAT R0, R5, R0, 0.5 ;  /* 0x3f00000005007423 */ /* 0x000fc80000002000 */
[----:B------:R-:W-:Y:S01]  /*2ac0*/  FFMA.RM R0, R0, R7, 12582913 ;  /* 0x4b40000100007423 */ /* 0x000fe20000004007 */
[----:B0-----:R-:W-:-:S03]  /*2ad0*/  FFMA R7, -R3, R12, 1 ;  /* 0x3f80000003077423 */ /* 0x001fc6000000010c */
[C---:B------:R-:W-:Y:S01]  /*2ae0*/  FADD R2, R0.reuse, -12583039 ;  /* 0xcb40007f00027421 */ /* 0x040fe20000000000 */
[----:B------:R-:W-:-:S03]  /*2af0*/  IMAD.SHL.U32 R0, R0, 0x800000, RZ ;  /* 0x0080000000007824 */ /* 0x000fc600078e00ff */
        /* <DEDUP_REMOVED lines=14> */
.L_x_117:
[----:B------:R-:W-:Y:S05]  /*2be0*/  BSYNC.RECONVERGENT B2 ;  /* 0x0000000000027941 */ /* 0x000fea0003800200 */
.L_x_116:
[----:B------:R-:W0:Y:S02]  /*2bf0*/  LDCU.64 UR4, c[0x0][0x388] ;  /* 0x00007100ff0477ac */ /* 0x000e240008000a00 */
[----:B0-----:R-:W-:-:S04]  /*2c00*/  IADD3 R4, P0, PT, R4, UR4, RZ ;  /* 0x0000000404047c10 */ /* 0x001fc8000ff1e0ff */
[----:B------:R-:W-:-:S05]  /*2c10*/  IADD3.X R5, PT, PT, R6, UR5, RZ, P0, !PT ;  /* 0x0000000506057c10 */ /* 0x000fca00087fe4ff */
[----:B------:R-:W-:Y:S01]  /*2c20*/  STG.E desc[UR6][R4.64], R7 ;  /* 0x0000000704007986 */ /* 0x000fe2000c101906 */
[----:B------:R-:W-:Y:S05]  /*2c30*/  EXIT ;  /* 0x000000000000794d */ /* 0x000fea0003800000 */
        .weak           $__internal_1_$__cuda_sm3x_div_rn_noftz_f32_slowpath
        .type           $__internal_1_$__cuda_sm3x_div_rn_noftz_f32_slowpath,@function
        .size           $__internal_1_$__cuda_sm3x_div_rn_noftz_f32_slowpath,(.L_x_131 - $__internal_1_$__cuda_sm3x_div_rn_noftz_f32_slowpath)
$__internal_1_$__cuda_sm3x_div_rn_noftz_f32_slowpath:
        /* <DEDUP_REMOVED lines=10> */
[----:B------:R-:W-:Y:S01]  /*2ce0*/  @!P1 IMAD.MOV.U32 R9, RZ, RZ, RZ ;  /* 0x000000ffff099224 */ /* 0x000fe200078e00ff */
        /* <DEDUP_REMOVED lines=19> */
[----:B------:R-:W-:Y:S01]  /*2e20*/  @P1 MOV R9, RZ ;  /* 0x000000ff00091202 */ /* 0x000fe20000000f00 */
[----:B------:R-:W-:Y:S02]  /*2e30*/  @!P1 IMAD.MOV.U32 R9, RZ, RZ, -0x40 ;  /* 0xffffffc0ff099424 */ /* 0x000fe400078e00ff */
[----:B------:R-:W-:Y:S01]  /*2e40*/  @!P1 FFMA R0, R0, 1.84467440737095516160e+19, RZ ;  /* 0x5f80000000009823 */ /* 0x000fe200000000ff */
[----:B------:R-:W-:Y:S02]  /*2e50*/  @!P2 FFMA R25, R3, 1.84467440737095516160e+19, RZ ;  /* 0x5f8000000319a823 */ /* 0x000fe400000000ff */
[----:B------:R-:W-:-:S07]  /*2e60*/  @!P2 IADD3 R9, PT, PT, R9, 0x40, RZ ;  /* 0x000000400909a810 */ /* 0x000fce0007ffe0ff */
.L_x_119:
        /* <DEDUP_REMOVED lines=13> */
[----:B------:R-:W-:Y:S02]  /*2f40*/  FFMA R17, R17, R18, R0 ;  /* 0x0000001211117223 */ /* 0x000fe40000000000 */
[----:B------:R-:W-:Y:S02]  /*2f50*/  IMAD.IADD R9, R16, 0x1, R9 ;  /* 0x0000000110097824 */ /* 0x000fe400078e0209 */
[----:B------:R-:W-:-:S05]  /*2f60*/  FFMA R0, R27, R17, R18 ;  /* 0x000000111b007223 */ /* 0x000fca0000000012 */
[----:B------:R-:W-:-:S04]  /*2f70*/  SHF.R.U32.HI R8, RZ, 0x17, R0 ;  /* 0x00000017ff087819 */ /* 0x000fc80000011600 */
[----:B------:R-:W-:-:S04]  /*2f80*/  LOP3.LUT R8, R8, 0xff, RZ, 0xc0, !PT ;  /* 0x000000ff08087812 */ /* 0x000fc800078ec0ff */
[----:B------:R-:W-:-:S05]  /*2f90*/  IADD3 R8, PT, PT, R8, R9, RZ ;  /* 0x0000000908087210 */ /* 0x000fca0007ffe0ff */
[----:B------:R-:W-:-:S05]  /*2fa0*/  VIADD R16, R8, 0xffffffff ;  /* 0xffffffff08107836 */ /* 0x000fca0000000000 */
        /* <DEDUP_REMOVED lines=31> */
.L_x_126:
[----:B------:R-:W-:-:S04]  /*31a0*/  LOP3.LUT R0, R0, 0x80000000, RZ, 0xc0, !PT ;  /* 0x8000000000007812 */ /* 0x000fc800078ec0ff */
[----:B------:R-:W-:Y:S01]  /*31b0*/  LOP3.LUT R0, R0, 0x7f800000, RZ, 0xfc, !PT ;  /* 0x7f80000000007812 */ /* 0x000fe200078efcff */
[----:B------:R-:W-:Y:S06]  /*31c0*/  BRA `(.L_x_127) ;  /* 0x0000000000047947 */ /* 0x000fec0003800000 */
.L_x_125:
[----:B------:R-:W-:-:S07]  /*31d0*/  LEA R0, R9, R0, 0x17 ;  /* 0x0000000009007211 */ /* 0x000fce00078eb8ff */
.L_x_127:
[----:B------:R-:W-:Y:S05]  /*31e0*/  BSYNC.RECONVERGENT B1 ;  /* 0x0000000000017941 */ /* 0x000fea0003800200 */
.L_x_124:
[----:B------:R-:W-:Y:S05]  /*31f0*/  BRA `(.L_x_128) ;  /* 0x0000000000207947 */ /* 0x000fea0003800000 */
.L_x_123:
[----:B------:R-:W-:-:S04]  /*3200*/  LOP3.LUT R0, R25, 0x80000000, R0, 0x48, !PT ;  /* 0x8000000019007812 */ /* 0x000fc800078e4800 */
[----:B------:R-:W-:Y:S01]  /*3210*/  LOP3.LUT R0, R0, 0x7f800000, RZ, 0xfc, !PT ;  /* 0x7f80000000007812 */ /* 0x000fe200078efcff */
[----:B------:R-:W-:Y:S06]  /*3220*/  BRA `(.L_x_128) ;  /* 0x0000000000147947 */ /* 0x000fec0003800000 */
.L_x_122:
[----:B------:R-:W-:Y:S01]  /*3230*/  LOP3.LUT R0, R25, 0x80000000, R0, 0x48, !PT ;  /* 0x8000000019007812 */ /* 0x000fe200078e4800 */
[----:B------:R-:W-:Y:S06]  /*3240*/  BRA `(.L_x_128) ;  /* 0x00000000000c7947 */ /* 0x000fec0003800000 */
.L_x_121:
[----:B------:R-:W0:Y:S01]  /*3250*/  MUFU.RSQ R0, -QNAN ;  /* 0xffc0000000007908 */ /* 0x000e220000001400 */
[----:B------:R-:W-:Y:S05]  /*3260*/  BRA `(.L_x_128) ;  /* 0x0000000000047947 */ /* 0x000fea0003800000 */
.L_x_120:
[----:B------:R-:W-:-:S07]  /*3270*/  FADD.FTZ R0, R0, R3 ;  /* 0x0000000300007221 */ /* 0x000fce0000010000 */
.L_x_128:
[----:B------:R-:W-:Y:S05]  /*3280*/  BSYNC.RECONVERGENT B0 ;  /* 0x0000000000007941 */ /* 0x000fea0003800200 */
.L_x_118:
[----:B------:R-:W-:Y:S01]  /*3290*/  HFMA2 R9, -RZ, RZ, 0, 0 ;  /* 0x00000000ff097431 */ /* 0x000fe200000001ff */
[----:B------:R-:W-:Y:S01]  /*32a0*/  MOV R8, R2 ;  /* 0x0000000200087202 */ /* 0x000fe20000000f00 */
[----:B0-----:R-:W-:-:S03]  /*32b0*/  IMAD.MOV.U32 R17, RZ, RZ, R0 ;  /* 0x000000ffff117224 */ /* 0x001fc600078e0000 */
[----:B------:R-:W-:Y:S05]  /*32c0*/  RET.REL.NODEC R8 `(_Z14softmax_kernelPfS_mm) ;  /* 0xffffffcc084c7950 */ /* 0x000fea0003c3ffff */
.L_x_129:
        /* <DEDUP_REMOVED lines=11> */
.L_x_131:


//--------------------- .nv.shared._Z19softmax_shfl_kernelPfS_mm --------------------------
	.section	.nv.shared._Z19softmax_shfl_kernelPfS_mm,"aw",@nobits
	.sectionflags	@""
	.align	4
.nv.shared._Z19softmax_shfl_kernelPfS_mm:
	.zero		5120


//--------------------- .nv.shared.reserved.0     --------------------------
	.section	.nv.shared.reserved.0,"aw",@nobits
	.weak		__nv_reservedSMEM_offset_0_alias
	.size		__nv_reservedSMEM_offset_0_alias, 0, 64
	.other		__nv_reservedSMEM_offset_0_alias,@"STO_CUDA_RESERVED_SHARED STV_DEFAULT"
__nv_reservedSMEM_offset_0_alias:
	.zero		0
	.zero		64


//--------------------- .nv.shared._Z14softmax_kernelPfS_mm --------------------------
	.section	.nv.shared._Z14softmax_kernelPfS_mm,"aw",@nobits
	.sectionflags	@""
	.align	4
.nv.shared._Z14softmax_kernelPfS_mm:
	.zero		5120


//--------------------- .nv.constant0._Z19softmax_shfl_kernelPfS_mm --------------------------
	.section	.nv.constant0._Z19softmax_shfl_kernelPfS_mm,"a",@progbits
	.sectionflags	@""
	.align	4
.nv.constant0._Z19softmax_shfl_kernelPfS_mm:
	.zero		928


//--------------------- .nv.constant0._Z14softmax_kernelPfS_mm --------------------------
	.section	.nv.constant0._Z14softmax_kernelPfS_mm,"a",@progbits
	.sectionflags	@""
	.align	4
.nv.constant0._Z14softmax_kernelPfS_mm:
	.zero		928


//--------------------- SYMBOLS --------------------------

	.type		.nv.reservedSmem.offset0,@object
	.size		.nv.reservedSmem.offset0,0x4
	.type		.nv.reservedSmem.cap,@object
	.size		.nv.reservedSmem.cap,0x4
